//
// Generated by NVIDIA NVVM Compiler
//
// Compiler Build ID: CL-36424714
// Cuda compilation tools, release 13.0, V13.0.88
// Based on NVVM 20.0.0
//

.version 9.0
.target sm_100
.address_size 64

// _ZZ20update_inverse_cuda1PPfS0_S0_S0_iiiE4Ainv has been demoted
// _ZZ20update_inverse_cuda1PPfS0_S0_S0_iiiE1u has been demoted
// _ZZ20update_inverse_cuda1PPfS0_S0_S0_iiiE7AinvT_u has been demoted
// _ZZ20update_inverse_cuda1PPfS0_S0_S0_iiiE9Ainv_colk has been demoted
// _ZZ20update_inverse_cuda1PPfS0_S0_S0_iiiE14AinvT_u_shared has been demoted
// _ZZ20update_inverse_cuda1PPfS0_S0_S0_iiiE16Ainv_colk_shared has been demoted
// _ZZ20update_inverse_cuda1PPfS0_S0_S0_iiiE8u_shared has been demoted
// _ZZ20update_inverse_cuda2PPfS0_S0_S0_iiiE4Ainv has been demoted
// _ZZ20update_inverse_cuda2PPfS0_S0_S0_iiiE7AinvT_u has been demoted
// _ZZ20update_inverse_cuda2PPfS0_S0_S0_iiiE9Ainv_colk has been demoted
// _ZZ20update_inverse_cuda2PPfS0_S0_S0_iiiE14AinvT_u_shared has been demoted
// _ZZ20update_inverse_cuda2PPfS0_S0_S0_iiiE16Ainv_colk_shared has been demoted
// _ZZ20update_inverse_cuda2PPfS0_S0_S0_iiiE7prefact has been demoted
// _ZZ19update_inverse_cudaPfS_iiiE3A_k has been demoted
// _ZZ19update_inverse_cudaPfS_iiiE8u_shared has been demoted
// _ZZ19update_inverse_cudaPfS_iiiE6Ainv_u has been demoted
// _ZZ19update_inverse_cudaPfS_iiiE11Ainv_shared has been demoted

.entry _Z20update_inverse_cuda1PPfS0_S0_S0_iii(
	.param .u64 .ptr .align 1 _Z20update_inverse_cuda1PPfS0_S0_S0_iii_param_0,
	.param .u64 .ptr .align 1 _Z20update_inverse_cuda1PPfS0_S0_S0_iii_param_1,
	.param .u64 .ptr .align 1 _Z20update_inverse_cuda1PPfS0_S0_S0_iii_param_2,
	.param .u64 .ptr .align 1 _Z20update_inverse_cuda1PPfS0_S0_S0_iii_param_3,
	.param .u32 _Z20update_inverse_cuda1PPfS0_S0_S0_iii_param_4,
	.param .u32 _Z20update_inverse_cuda1PPfS0_S0_S0_iii_param_5,
	.param .u32 _Z20update_inverse_cuda1PPfS0_S0_S0_iii_param_6
)
{
	.reg .pred 	%p<19>;
	.reg .b32 	%r<64>;
	.reg .b32 	%f<83>;
	.reg .b64 	%rd<66>;
	// demoted variable
	.shared .align 8 .u64 _ZZ20update_inverse_cuda1PPfS0_S0_S0_iiiE4Ainv;
	// demoted variable
	.shared .align 8 .u64 _ZZ20update_inverse_cuda1PPfS0_S0_S0_iiiE1u;
	// demoted variable
	.shared .align 8 .u64 _ZZ20update_inverse_cuda1PPfS0_S0_S0_iiiE7AinvT_u;
	// demoted variable
	.shared .align 8 .u64 _ZZ20update_inverse_cuda1PPfS0_S0_S0_iiiE9Ainv_colk;
	// demoted variable
	.shared .align 4 .b8 _ZZ20update_inverse_cuda1PPfS0_S0_S0_iiiE14AinvT_u_shared[256];
	// demoted variable
	.shared .align 4 .b8 _ZZ20update_inverse_cuda1PPfS0_S0_S0_iiiE16Ainv_colk_shared[256];
	// demoted variable
	.shared .align 4 .b8 _ZZ20update_inverse_cuda1PPfS0_S0_S0_iiiE8u_shared[256];
	ld.param.u64 	%rd11, [_Z20update_inverse_cuda1PPfS0_S0_S0_iii_param_0];
	ld.param.u64 	%rd12, [_Z20update_inverse_cuda1PPfS0_S0_S0_iii_param_1];
	ld.param.u64 	%rd13, [_Z20update_inverse_cuda1PPfS0_S0_S0_iii_param_2];
	ld.param.u64 	%rd14, [_Z20update_inverse_cuda1PPfS0_S0_S0_iii_param_3];
	ld.param.u32 	%r26, [_Z20update_inverse_cuda1PPfS0_S0_S0_iii_param_4];
	ld.param.u32 	%r27, [_Z20update_inverse_cuda1PPfS0_S0_S0_iii_param_5];
	ld.param.u32 	%r28, [_Z20update_inverse_cuda1PPfS0_S0_S0_iii_param_6];
	mov.u32 	%r1, %tid.x;
	setp.ne.s32 	%p1, %r1, 0;
	@%p1 bra 	$L__BB0_2;
	cvta.to.global.u64 	%rd15, %rd11;
	cvta.to.global.u64 	%rd16, %rd12;
	cvta.to.global.u64 	%rd17, %rd13;
	cvta.to.global.u64 	%rd18, %rd14;
	mov.u32 	%r29, %ctaid.y;
	mul.wide.u32 	%rd19, %r29, 8;
	add.s64 	%rd20, %rd15, %rd19;
	ld.global.u64 	%rd21, [%rd20];
	st.shared.u64 	[_ZZ20update_inverse_cuda1PPfS0_S0_S0_iiiE4Ainv], %rd21;
	add.s64 	%rd22, %rd16, %rd19;
	ld.global.u64 	%rd23, [%rd22];
	st.shared.u64 	[_ZZ20update_inverse_cuda1PPfS0_S0_S0_iiiE1u], %rd23;
	add.s64 	%rd24, %rd17, %rd19;
	ld.global.u64 	%rd25, [%rd24];
	st.shared.u64 	[_ZZ20update_inverse_cuda1PPfS0_S0_S0_iiiE7AinvT_u], %rd25;
	add.s64 	%rd26, %rd18, %rd19;
	ld.global.u64 	%rd27, [%rd26];
	st.shared.u64 	[_ZZ20update_inverse_cuda1PPfS0_S0_S0_iiiE9Ainv_colk], %rd27;
$L__BB0_2:
	bar.sync 	0;
	shl.b32 	%r30, %r1, 2;
	mov.u32 	%r31, _ZZ20update_inverse_cuda1PPfS0_S0_S0_iiiE14AinvT_u_shared;
	add.s32 	%r2, %r31, %r30;
	mov.b32 	%r32, 0;
	st.shared.u32 	[%r2], %r32;
	mov.u32 	%r33, %ctaid.x;
	shl.b32 	%r34, %r33, 6;
	add.s32 	%r3, %r34, %r1;
	shr.s32 	%r35, %r26, 31;
	shr.u32 	%r36, %r35, 26;
	add.s32 	%r37, %r26, %r36;
	shr.s32 	%r4, %r37, 6;
	setp.le.u32 	%p2, %r34, %r28;
	add.s32 	%r38, %r34, 64;
	setp.lt.u32 	%p3, %r28, %r38;
	and.pred  	%p4, %p2, %p3;
	@%p4 bra 	$L__BB0_8;
	setp.lt.s32 	%p5, %r26, 64;
	@%p5 bra 	$L__BB0_29;
	mov.u32 	%r41, _ZZ20update_inverse_cuda1PPfS0_S0_S0_iiiE8u_shared;
	add.s32 	%r5, %r41, %r30;
	mov.b32 	%r62, 0;
	mul.wide.s32 	%rd35, %r27, 4;
$L__BB0_5:
	ld.shared.u64 	%rd28, [_ZZ20update_inverse_cuda1PPfS0_S0_S0_iiiE1u];
	cvta.to.global.u64 	%rd29, %rd28;
	shl.b32 	%r22, %r62, 6;
	add.s32 	%r43, %r22, %r1;
	mul.wide.u32 	%rd30, %r43, 4;
	add.s64 	%rd31, %rd29, %rd30;
	ld.global.f32 	%f22, [%rd31];
	st.shared.f32 	[%r5], %f22;
	bar.sync 	0;
	ld.shared.u64 	%rd32, [_ZZ20update_inverse_cuda1PPfS0_S0_S0_iiiE4Ainv];
	cvta.to.global.u64 	%rd10, %rd32;
	ld.shared.f32 	%f82, [%r2];
	mov.b32 	%r63, 0;
$L__BB0_6:
	add.s32 	%r44, %r22, %r63;
	mad.lo.s32 	%r45, %r44, %r27, %r3;
	mul.wide.s32 	%rd33, %r45, 4;
	add.s64 	%rd34, %rd10, %rd33;
	ld.global.f32 	%f23, [%rd34];
	shl.b32 	%r46, %r63, 2;
	add.s32 	%r48, %r41, %r46;
	ld.shared.f32 	%f24, [%r48];
	fma.rn.f32 	%f25, %f23, %f24, %f82;
	add.s64 	%rd36, %rd34, %rd35;
	ld.global.f32 	%f26, [%rd36];
	ld.shared.f32 	%f27, [%r48+4];
	fma.rn.f32 	%f28, %f26, %f27, %f25;
	add.s64 	%rd37, %rd36, %rd35;
	ld.global.f32 	%f29, [%rd37];
	ld.shared.f32 	%f30, [%r48+8];
	fma.rn.f32 	%f31, %f29, %f30, %f28;
	add.s64 	%rd38, %rd37, %rd35;
	ld.global.f32 	%f32, [%rd38];
	ld.shared.f32 	%f33, [%r48+12];
	fma.rn.f32 	%f34, %f32, %f33, %f31;
	add.s64 	%rd39, %rd38, %rd35;
	ld.global.f32 	%f35, [%rd39];
	ld.shared.f32 	%f36, [%r48+16];
	fma.rn.f32 	%f37, %f35, %f36, %f34;
	add.s64 	%rd40, %rd39, %rd35;
	ld.global.f32 	%f38, [%rd40];
	ld.shared.f32 	%f39, [%r48+20];
	fma.rn.f32 	%f40, %f38, %f39, %f37;
	add.s64 	%rd41, %rd40, %rd35;
	ld.global.f32 	%f41, [%rd41];
	ld.shared.f32 	%f42, [%r48+24];
	fma.rn.f32 	%f43, %f41, %f42, %f40;
	add.s64 	%rd42, %rd41, %rd35;
	ld.global.f32 	%f44, [%rd42];
	ld.shared.f32 	%f45, [%r48+28];
	fma.rn.f32 	%f46, %f44, %f45, %f43;
	add.s64 	%rd43, %rd42, %rd35;
	ld.global.f32 	%f47, [%rd43];
	ld.shared.f32 	%f48, [%r48+32];
	fma.rn.f32 	%f49, %f47, %f48, %f46;
	add.s64 	%rd44, %rd43, %rd35;
	ld.global.f32 	%f50, [%rd44];
	ld.shared.f32 	%f51, [%r48+36];
	fma.rn.f32 	%f52, %f50, %f51, %f49;
	add.s64 	%rd45, %rd44, %rd35;
	ld.global.f32 	%f53, [%rd45];
	ld.shared.f32 	%f54, [%r48+40];
	fma.rn.f32 	%f55, %f53, %f54, %f52;
	add.s64 	%rd46, %rd45, %rd35;
	ld.global.f32 	%f56, [%rd46];
	ld.shared.f32 	%f57, [%r48+44];
	fma.rn.f32 	%f58, %f56, %f57, %f55;
	add.s64 	%rd47, %rd46, %rd35;
	ld.global.f32 	%f59, [%rd47];
	ld.shared.f32 	%f60, [%r48+48];
	fma.rn.f32 	%f61, %f59, %f60, %f58;
	add.s64 	%rd48, %rd47, %rd35;
	ld.global.f32 	%f62, [%rd48];
	ld.shared.f32 	%f63, [%r48+52];
	fma.rn.f32 	%f64, %f62, %f63, %f61;
	add.s64 	%rd49, %rd48, %rd35;
	ld.global.f32 	%f65, [%rd49];
	ld.shared.f32 	%f66, [%r48+56];
	fma.rn.f32 	%f67, %f65, %f66, %f64;
	add.s64 	%rd50, %rd49, %rd35;
	ld.global.f32 	%f68, [%rd50];
	ld.shared.f32 	%f69, [%r48+60];
	fma.rn.f32 	%f82, %f68, %f69, %f67;
	add.s32 	%r63, %r63, 16;
	setp.ne.s32 	%p6, %r63, 64;
	@%p6 bra 	$L__BB0_6;
	st.shared.f32 	[%r2], %f82;
	add.s32 	%r62, %r62, 1;
	setp.ne.s32 	%p7, %r62, %r4;
	@%p7 bra 	$L__BB0_5;
	bra.uni 	$L__BB0_29;
$L__BB0_8:
	setp.lt.s32 	%p8, %r26, 64;
	@%p8 bra 	$L__BB0_29;
	mov.u32 	%r51, _ZZ20update_inverse_cuda1PPfS0_S0_S0_iiiE8u_shared;
	add.s32 	%r6, %r51, %r30;
	mov.u32 	%r52, _ZZ20update_inverse_cuda1PPfS0_S0_S0_iiiE16Ainv_colk_shared;
	add.s32 	%r7, %r52, %r30;
	shl.b32 	%r8, %r27, 6;
	shl.b32 	%r9, %r27, 3;
	mov.b32 	%r58, 0;
	mul.wide.s32 	%rd3, %r27, 4;
$L__BB0_10:
	ld.shared.u64 	%rd51, [_ZZ20update_inverse_cuda1PPfS0_S0_S0_iiiE1u];
	cvta.to.global.u64 	%rd52, %rd51;
	shl.b32 	%r55, %r58, 6;
	add.s32 	%r11, %r55, %r1;
	mul.wide.u32 	%rd53, %r11, 4;
	add.s64 	%rd54, %rd52, %rd53;
	ld.global.f32 	%f70, [%rd54];
	st.shared.f32 	[%r6], %f70;
	bar.sync 	0;
	ld.shared.u64 	%rd55, [_ZZ20update_inverse_cuda1PPfS0_S0_S0_iiiE4Ainv];
	cvta.to.global.u64 	%rd1, %rd55;
	ld.shared.f32 	%f81, [%r2];
	mad.lo.s32 	%r60, %r8, %r58, %r3;
	add.s32 	%r59, %r52, 16;
	mov.b32 	%r61, 16;
$L__BB0_11:
	setp.ne.s32 	%p9, %r3, %r28;
	mul.wide.s32 	%rd56, %r60, 4;
	add.s64 	%rd2, %rd1, %rd56;
	ld.global.f32 	%f3, [%rd2];
	@%p9 bra 	$L__BB0_13;
	st.shared.f32 	[%r59+-16], %f3;
$L__BB0_13:
	setp.ne.s32 	%p10, %r3, %r28;
	add.s32 	%r16, %r51, %r61;
	ld.shared.f32 	%f71, [%r16+-16];
	fma.rn.f32 	%f4, %f3, %f71, %f81;
	add.s64 	%rd4, %rd2, %rd3;
	ld.global.f32 	%f5, [%rd4];
	@%p10 bra 	$L__BB0_15;
	st.shared.f32 	[%r59+-12], %f5;
$L__BB0_15:
	setp.ne.s32 	%p11, %r3, %r28;
	ld.shared.f32 	%f72, [%r16+-12];
	fma.rn.f32 	%f6, %f5, %f72, %f4;
	add.s64 	%rd5, %rd4, %rd3;
	ld.global.f32 	%f7, [%rd5];
	@%p11 bra 	$L__BB0_17;
	st.shared.f32 	[%r59+-8], %f7;
$L__BB0_17:
	setp.ne.s32 	%p12, %r3, %r28;
	ld.shared.f32 	%f73, [%r16+-8];
	fma.rn.f32 	%f8, %f7, %f73, %f6;
	add.s64 	%rd6, %rd5, %rd3;
	ld.global.f32 	%f9, [%rd6];
	@%p12 bra 	$L__BB0_19;
	st.shared.f32 	[%r59+-4], %f9;
$L__BB0_19:
	setp.ne.s32 	%p13, %r3, %r28;
	ld.shared.f32 	%f74, [%r16+-4];
	fma.rn.f32 	%f10, %f9, %f74, %f8;
	add.s64 	%rd7, %rd6, %rd3;
	ld.global.f32 	%f11, [%rd7];
	@%p13 bra 	$L__BB0_21;
	st.shared.f32 	[%r59], %f11;
$L__BB0_21:
	setp.ne.s32 	%p14, %r3, %r28;
	ld.shared.f32 	%f75, [%r16];
	fma.rn.f32 	%f12, %f11, %f75, %f10;
	add.s64 	%rd8, %rd7, %rd3;
	ld.global.f32 	%f13, [%rd8];
	@%p14 bra 	$L__BB0_23;
	st.shared.f32 	[%r59+4], %f13;
$L__BB0_23:
	setp.ne.s32 	%p15, %r3, %r28;
	ld.shared.f32 	%f76, [%r16+4];
	fma.rn.f32 	%f14, %f13, %f76, %f12;
	add.s64 	%rd9, %rd8, %rd3;
	ld.global.f32 	%f15, [%rd9];
	@%p15 bra 	$L__BB0_25;
	st.shared.f32 	[%r59+8], %f15;
$L__BB0_25:
	setp.ne.s32 	%p16, %r3, %r28;
	ld.shared.f32 	%f77, [%r16+8];
	fma.rn.f32 	%f16, %f15, %f77, %f14;
	add.s64 	%rd57, %rd9, %rd3;
	ld.global.f32 	%f17, [%rd57];
	@%p16 bra 	$L__BB0_27;
	st.shared.f32 	[%r59+12], %f17;
$L__BB0_27:
	ld.shared.f32 	%f78, [%r16+12];
	fma.rn.f32 	%f81, %f17, %f78, %f16;
	add.s32 	%r61, %r61, 32;
	add.s32 	%r60, %r60, %r9;
	add.s32 	%r59, %r59, 32;
	setp.ne.s32 	%p17, %r61, 272;
	@%p17 bra 	$L__BB0_11;
	st.shared.f32 	[%r2], %f81;
	bar.sync 	0;
	ld.shared.f32 	%f79, [%r7];
	ld.shared.u64 	%rd58, [_ZZ20update_inverse_cuda1PPfS0_S0_S0_iiiE9Ainv_colk];
	cvta.to.global.u64 	%rd59, %rd58;
	add.s64 	%rd61, %rd59, %rd53;
	st.global.f32 	[%rd61], %f79;
	add.s32 	%r58, %r58, 1;
	setp.eq.s32 	%p18, %r58, %r4;
	@%p18 bra 	$L__BB0_29;
	bra.uni 	$L__BB0_10;
$L__BB0_29:
	bar.sync 	0;
	ld.shared.f32 	%f80, [%r2];
	ld.shared.u64 	%rd62, [_ZZ20update_inverse_cuda1PPfS0_S0_S0_iiiE7AinvT_u];
	cvta.to.global.u64 	%rd63, %rd62;
	mul.wide.s32 	%rd64, %r3, 4;
	add.s64 	%rd65, %rd63, %rd64;
	st.global.f32 	[%rd65], %f80;
	ret;

}
.entry _Z20update_inverse_cuda2PPfS0_S0_S0_iii(
	.param .u64 .ptr .align 1 _Z20update_inverse_cuda2PPfS0_S0_S0_iii_param_0,
	.param .u64 .ptr .align 1 _Z20update_inverse_cuda2PPfS0_S0_S0_iii_param_1,
	.param .u64 .ptr .align 1 _Z20update_inverse_cuda2PPfS0_S0_S0_iii_param_2,
	.param .u64 .ptr .align 1 _Z20update_inverse_cuda2PPfS0_S0_S0_iii_param_3,
	.param .u32 _Z20update_inverse_cuda2PPfS0_S0_S0_iii_param_4,
	.param .u32 _Z20update_inverse_cuda2PPfS0_S0_S0_iii_param_5,
	.param .u32 _Z20update_inverse_cuda2PPfS0_S0_S0_iii_param_6
)
{
	.reg .pred 	%p<6>;
	.reg .b32 	%r<36>;
	.reg .b32 	%f<35>;
	.reg .b64 	%rd<39>;
	// demoted variable
	.shared .align 8 .u64 _ZZ20update_inverse_cuda2PPfS0_S0_S0_iiiE4Ainv;
	// demoted variable
	.shared .align 8 .u64 _ZZ20update_inverse_cuda2PPfS0_S0_S0_iiiE7AinvT_u;
	// demoted variable
	.shared .align 8 .u64 _ZZ20update_inverse_cuda2PPfS0_S0_S0_iiiE9Ainv_colk;
	// demoted variable
	.shared .align 4 .b8 _ZZ20update_inverse_cuda2PPfS0_S0_S0_iiiE14AinvT_u_shared[256];
	// demoted variable
	.shared .align 4 .b8 _ZZ20update_inverse_cuda2PPfS0_S0_S0_iiiE16Ainv_colk_shared[256];
	// demoted variable
	.shared .align 4 .f32 _ZZ20update_inverse_cuda2PPfS0_S0_S0_iiiE7prefact;
	ld.param.u64 	%rd3, [_Z20update_inverse_cuda2PPfS0_S0_S0_iii_param_0];
	ld.param.u64 	%rd4, [_Z20update_inverse_cuda2PPfS0_S0_S0_iii_param_2];
	ld.param.u64 	%rd5, [_Z20update_inverse_cuda2PPfS0_S0_S0_iii_param_3];
	ld.param.u32 	%r15, [_Z20update_inverse_cuda2PPfS0_S0_S0_iii_param_4];
	ld.param.u32 	%r16, [_Z20update_inverse_cuda2PPfS0_S0_S0_iii_param_5];
	ld.param.u32 	%r17, [_Z20update_inverse_cuda2PPfS0_S0_S0_iii_param_6];
	mov.u32 	%r1, %tid.x;
	setp.ne.s32 	%p1, %r1, 0;
	@%p1 bra 	$L__BB1_2;
	cvta.to.global.u64 	%rd6, %rd3;
	cvta.to.global.u64 	%rd7, %rd4;
	cvta.to.global.u64 	%rd8, %rd5;
	mov.u32 	%r18, %ctaid.y;
	mul.wide.u32 	%rd9, %r18, 8;
	add.s64 	%rd10, %rd6, %rd9;
	ld.global.u64 	%rd11, [%rd10];
	st.shared.u64 	[_ZZ20update_inverse_cuda2PPfS0_S0_S0_iiiE4Ainv], %rd11;
	add.s64 	%rd12, %rd7, %rd9;
	ld.global.u64 	%rd13, [%rd12];
	st.shared.u64 	[_ZZ20update_inverse_cuda2PPfS0_S0_S0_iiiE7AinvT_u], %rd13;
	add.s64 	%rd14, %rd8, %rd9;
	ld.global.u64 	%rd15, [%rd14];
	st.shared.u64 	[_ZZ20update_inverse_cuda2PPfS0_S0_S0_iiiE9Ainv_colk], %rd15;
$L__BB1_2:
	setp.ne.s32 	%p2, %r1, 0;
	bar.sync 	0;
	mov.u32 	%r19, %ctaid.x;
	shl.b32 	%r20, %r19, 6;
	add.s32 	%r2, %r20, %r1;
	ld.shared.u64 	%rd16, [_ZZ20update_inverse_cuda2PPfS0_S0_S0_iiiE7AinvT_u];
	cvta.to.global.u64 	%rd1, %rd16;
	mul.wide.s32 	%rd17, %r2, 4;
	add.s64 	%rd18, %rd1, %rd17;
	ld.global.f32 	%f2, [%rd18];
	shl.b32 	%r21, %r1, 2;
	mov.u32 	%r22, _ZZ20update_inverse_cuda2PPfS0_S0_S0_iiiE14AinvT_u_shared;
	add.s32 	%r3, %r22, %r21;
	st.shared.f32 	[%r3], %f2;
	ld.shared.u64 	%rd19, [_ZZ20update_inverse_cuda2PPfS0_S0_S0_iiiE9Ainv_colk];
	cvta.to.global.u64 	%rd20, %rd19;
	add.s64 	%rd21, %rd20, %rd17;
	ld.global.f32 	%f3, [%rd21];
	mov.u32 	%r23, _ZZ20update_inverse_cuda2PPfS0_S0_S0_iiiE16Ainv_colk_shared;
	add.s32 	%r4, %r23, %r21;
	st.shared.f32 	[%r4], %f3;
	@%p2 bra 	$L__BB1_4;
	mul.wide.s32 	%rd22, %r17, 4;
	add.s64 	%rd23, %rd1, %rd22;
	ld.global.f32 	%f4, [%rd23];
	add.f32 	%f5, %f4, 0f3F800000;
	mov.f32 	%f6, 0fBF800000;
	div.rn.f32 	%f7, %f6, %f5;
	st.shared.f32 	[_ZZ20update_inverse_cuda2PPfS0_S0_S0_iiiE7prefact], %f7;
$L__BB1_4:
	bar.sync 	0;
	setp.lt.s32 	%p3, %r15, 64;
	@%p3 bra 	$L__BB1_9;
	shl.b32 	%r5, %r16, 6;
	shl.b32 	%r6, %r16, 3;
	shr.s32 	%r25, %r15, 31;
	shr.u32 	%r26, %r25, 26;
	add.s32 	%r27, %r15, %r26;
	shr.s32 	%r7, %r27, 6;
	mov.b32 	%r33, 0;
	mul.wide.s32 	%rd31, %r16, 4;
$L__BB1_6:
	ld.shared.f32 	%f8, [_ZZ20update_inverse_cuda2PPfS0_S0_S0_iiiE7prefact];
	ld.shared.u64 	%rd24, [_ZZ20update_inverse_cuda2PPfS0_S0_S0_iiiE9Ainv_colk];
	cvta.to.global.u64 	%rd25, %rd24;
	shl.b32 	%r29, %r33, 6;
	add.s32 	%r30, %r29, %r1;
	mul.wide.u32 	%rd26, %r30, 4;
	add.s64 	%rd27, %rd25, %rd26;
	ld.global.f32 	%f9, [%rd27];
	mul.f32 	%f10, %f8, %f9;
	st.shared.f32 	[%r4], %f10;
	bar.sync 	0;
	ld.shared.f32 	%f1, [%r3];
	ld.shared.u64 	%rd28, [_ZZ20update_inverse_cuda2PPfS0_S0_S0_iiiE4Ainv];
	cvta.to.global.u64 	%rd2, %rd28;
	mad.lo.s32 	%r34, %r5, %r33, %r2;
	mov.b32 	%r35, 16;
$L__BB1_7:
	add.s32 	%r32, %r23, %r35;
	ld.shared.f32 	%f11, [%r32+-16];
	mul.wide.s32 	%rd29, %r34, 4;
	add.s64 	%rd30, %rd2, %rd29;
	ld.global.f32 	%f12, [%rd30];
	fma.rn.f32 	%f13, %f1, %f11, %f12;
	st.global.f32 	[%rd30], %f13;
	ld.shared.f32 	%f14, [%r32+-12];
	add.s64 	%rd32, %rd30, %rd31;
	ld.global.f32 	%f15, [%rd32];
	fma.rn.f32 	%f16, %f1, %f14, %f15;
	st.global.f32 	[%rd32], %f16;
	ld.shared.f32 	%f17, [%r32+-8];
	add.s64 	%rd33, %rd32, %rd31;
	ld.global.f32 	%f18, [%rd33];
	fma.rn.f32 	%f19, %f1, %f17, %f18;
	st.global.f32 	[%rd33], %f19;
	ld.shared.f32 	%f20, [%r32+-4];
	add.s64 	%rd34, %rd33, %rd31;
	ld.global.f32 	%f21, [%rd34];
	fma.rn.f32 	%f22, %f1, %f20, %f21;
	st.global.f32 	[%rd34], %f22;
	ld.shared.f32 	%f23, [%r32];
	add.s64 	%rd35, %rd34, %rd31;
	ld.global.f32 	%f24, [%rd35];
	fma.rn.f32 	%f25, %f1, %f23, %f24;
	st.global.f32 	[%rd35], %f25;
	ld.shared.f32 	%f26, [%r32+4];
	add.s64 	%rd36, %rd35, %rd31;
	ld.global.f32 	%f27, [%rd36];
	fma.rn.f32 	%f28, %f1, %f26, %f27;
	st.global.f32 	[%rd36], %f28;
	ld.shared.f32 	%f29, [%r32+8];
	add.s64 	%rd37, %rd36, %rd31;
	ld.global.f32 	%f30, [%rd37];
	fma.rn.f32 	%f31, %f1, %f29, %f30;
	st.global.f32 	[%rd37], %f31;
	ld.shared.f32 	%f32, [%r32+12];
	add.s64 	%rd38, %rd37, %rd31;
	ld.global.f32 	%f33, [%rd38];
	fma.rn.f32 	%f34, %f1, %f32, %f33;
	st.global.f32 	[%rd38], %f34;
	add.s32 	%r35, %r35, 32;
	add.s32 	%r34, %r34, %r6;
	setp.ne.s32 	%p4, %r35, 272;
	@%p4 bra 	$L__BB1_7;
	add.s32 	%r33, %r33, 1;
	setp.ne.s32 	%p5, %r33, %r7;
	@%p5 bra 	$L__BB1_6;
$L__BB1_9:
	ret;

}
.entry _Z19update_inverse_cudaPfS_iii(
	.param .u64 .ptr .align 1 _Z19update_inverse_cudaPfS_iii_param_0,
	.param .u64 .ptr .align 1 _Z19update_inverse_cudaPfS_iii_param_1,
	.param .u32 _Z19update_inverse_cudaPfS_iii_param_2,
	.param .u32 _Z19update_inverse_cudaPfS_iii_param_3,
	.param .u32 _Z19update_inverse_cudaPfS_iii_param_4
)
{
	.reg .pred 	%p<9>;
	.reg .b32 	%r<29>;
	.reg .b32 	%f<37>;
	.reg .b64 	%rd<11>;
	// demoted variable
	.shared .align 4 .b8 _ZZ19update_inverse_cudaPfS_iiiE3A_k[512];
	// demoted variable
	.shared .align 4 .b8 _ZZ19update_inverse_cudaPfS_iiiE8u_shared[512];
	// demoted variable
	.shared .align 4 .b8 _ZZ19update_inverse_cudaPfS_iiiE6Ainv_u[512];
	// demoted variable
	.shared .align 4 .b8 _ZZ19update_inverse_cudaPfS_iiiE11Ainv_shared[512];
	ld.param.u64 	%rd3, [_Z19update_inverse_cudaPfS_iii_param_0];
	ld.param.u64 	%rd4, [_Z19update_inverse_cudaPfS_iii_param_1];
	ld.param.u32 	%r14, [_Z19update_inverse_cudaPfS_iii_param_2];
	ld.param.u32 	%r15, [_Z19update_inverse_cudaPfS_iii_param_3];
	ld.param.u32 	%r16, [_Z19update_inverse_cudaPfS_iii_param_4];
	cvta.to.global.u64 	%rd5, %rd4;
	cvta.to.global.u64 	%rd1, %rd3;
	mov.u32 	%r1, %tid.x;
	mad.lo.s32 	%r17, %r16, %r15, %r1;
	mul.wide.u32 	%rd6, %r17, 4;
	add.s64 	%rd7, %rd1, %rd6;
	ld.global.f32 	%f10, [%rd7];
	shl.b32 	%r18, %r1, 2;
	mov.u32 	%r19, _ZZ19update_inverse_cudaPfS_iiiE3A_k;
	add.s32 	%r2, %r19, %r18;
	st.shared.f32 	[%r2], %f10;
	mul.wide.u32 	%rd8, %r1, 4;
	add.s64 	%rd9, %rd5, %rd8;
	ld.global.f32 	%f11, [%rd9];
	mov.u32 	%r20, _ZZ19update_inverse_cudaPfS_iiiE8u_shared;
	add.s32 	%r3, %r20, %r18;
	st.shared.f32 	[%r3], %f11;
	mul.f32 	%f12, %f10, %f11;
	mov.u32 	%r21, _ZZ19update_inverse_cudaPfS_iiiE6Ainv_u;
	add.s32 	%r4, %r21, %r18;
	st.shared.f32 	[%r4], %f12;
	bar.sync 	0;
	shr.s32 	%r26, %r14, 1;
	setp.lt.s32 	%p1, %r26, 1;
	add.s32 	%r6, %r4, %r18;
	@%p1 bra 	$L__BB2_5;
$L__BB2_2:
	setp.ge.u32 	%p2, %r1, %r26;
	@%p2 bra 	$L__BB2_4;
	ld.shared.f32 	%f14, [%r6];
	ld.shared.f32 	%f15, [%r6+4];
	add.f32 	%f32, %f14, %f15;
$L__BB2_4:
	bar.sync 	0;
	st.shared.f32 	[%r4], %f32;
	bar.sync 	0;
	shr.u32 	%r8, %r26, 1;
	setp.gt.u32 	%p3, %r26, 1;
	mov.u32 	%r26, %r8;
	@%p3 bra 	$L__BB2_2;
$L__BB2_5:
	setp.lt.s32 	%p4, %r14, 1;
	@%p4 bra 	$L__BB2_13;
	ld.shared.f32 	%f17, [_ZZ19update_inverse_cudaPfS_iiiE6Ainv_u];
	mov.u32 	%r24, _ZZ19update_inverse_cudaPfS_iiiE11Ainv_shared;
	add.s32 	%r9, %r24, %r18;
	add.f32 	%f18, %f17, 0f3F800000;
	rcp.rn.f32 	%f4, %f18;
	mov.b32 	%r27, 0;
$L__BB2_7:
	setp.eq.s32 	%p5, %r14, 1;
	mad.lo.s32 	%r25, %r27, %r15, %r1;
	mul.wide.u32 	%rd10, %r25, 4;
	add.s64 	%rd2, %rd1, %rd10;
	ld.global.f32 	%f19, [%rd2];
	st.shared.f32 	[%r9], %f19;
	bar.sync 	0;
	ld.shared.f32 	%f20, [%r3];
	ld.shared.f32 	%f21, [%r9];
	mul.f32 	%f22, %f20, %f21;
	st.shared.f32 	[%r4], %f22;
	@%p5 bra 	$L__BB2_12;
	mov.u32 	%r28, %r14;
$L__BB2_9:
	shr.u32 	%r12, %r28, 1;
	setp.ge.u32 	%p6, %r1, %r12;
	@%p6 bra 	$L__BB2_11;
	ld.shared.f32 	%f23, [%r6];
	ld.shared.f32 	%f24, [%r6+4];
	add.f32 	%f35, %f23, %f24;
$L__BB2_11:
	bar.sync 	0;
	st.shared.f32 	[%r4], %f35;
	bar.sync 	0;
	setp.gt.u32 	%p7, %r28, 3;
	mov.u32 	%r28, %r12;
	@%p7 bra 	$L__BB2_9;
$L__BB2_12:
	bar.sync 	0;
	ld.shared.f32 	%f25, [%r9];
	ld.shared.f32 	%f26, [_ZZ19update_inverse_cudaPfS_iiiE6Ainv_u];
	mul.f32 	%f27, %f4, %f26;
	ld.shared.f32 	%f28, [%r2];
	mul.f32 	%f29, %f27, %f28;
	sub.f32 	%f30, %f25, %f29;
	st.global.f32 	[%rd2], %f30;
	add.s32 	%r27, %r27, 1;
	setp.ne.s32 	%p8, %r27, %r14;
	@%p8 bra 	$L__BB2_7;
$L__BB2_13:
	ret;

}


// ===== COMPILED SASS (sm_100) =====

	.target	sm_100

	.elftype	@"ET_EXEC"


//--------------------- .note.nv.tkinfo           --------------------------
	.section	.note.nv.tkinfo,"",@"SHT_NOTE"
	.sectionflags	@"SHF_NOTE_NV_TKINFO"
	.tkinfo
        /*0018*/ 	.word	0x00000002
        /*0030*/ 	.string	""
        /*0030*/ 	.string	"ptxas"
        /*0030*/ 	.string	"Cuda compilation tools, release 13.0, V13.0.88"
        /*0030*/ 	.string	"Build cuda_13.0.r13.0/compiler.36424714_0"
        /*0030*/ 	.string	"-arch sm_100 -m 64 "



//--------------------- .note.nv.cuinfo           --------------------------
	.section	.note.nv.cuinfo,"",@"SHT_NOTE"
	.sectionflags	@"SHF_NOTE_NV_CUINFO"
        /*0018*/ 	.short	0x0002
        /*001a*/ 	.short	0x0064
        /*001c*/ 	.short	0x0082
	.zero		2


//--------------------- .nv.info                  --------------------------
	.section	.nv.info,"",@"SHT_CUDA_INFO"
	.align	4


	//----- nvinfo : EIATTR_REGCOUNT
	.align		4
        /*0000*/ 	.byte	0x04, 0x2f
        /*0002*/ 	.short	(.L_1 - .L_0)
	.align		4
.L_0:
        /*0004*/ 	.word	index@(_Z20update_inverse_cuda1PPfS0_S0_S0_iii)
        /*0008*/ 	.word	0x00000028


	//----- nvinfo : EIATTR_FRAME_SIZE
	.align		4
.L_1:
        /*000c*/ 	.byte	0x04, 0x11
        /*000e*/ 	.short	(.L_3 - .L_2)
	.align		4
.L_2:
        /*0010*/ 	.word	index@(_Z20update_inverse_cuda1PPfS0_S0_S0_iii)
        /*0014*/ 	.word	0x00000000


	//----- nvinfo : EIATTR_REGCOUNT
	.align		4
.L_3:
        /*0018*/ 	.byte	0x04, 0x2f
        /*001a*/ 	.short	(.L_5 - .L_4)
	.align		4
.L_4:
        /*001c*/ 	.word	index@(_Z20update_inverse_cuda2PPfS0_S0_S0_iii)
        /*0020*/ 	.word	0x00000020


	//----- nvinfo : EIATTR_FRAME_SIZE
	.align		4
.L_5:
        /*0024*/ 	.byte	0x04, 0x11
        /*0026*/ 	.short	(.L_7 - .L_6)
	.align		4
.L_6:
        /*0028*/ 	.word	index@($__internal_1_$__cuda_sm3x_div_rn_noftz_f32_slowpath)
        /*002c*/ 	.word	0x00000000


	//----- nvinfo : EIATTR_FRAME_SIZE
	.align		4
.L_7:
        /*0030*/ 	.byte	0x04, 0x11
        /*0032*/ 	.short	(.L_9 - .L_8)
	.align		4
.L_8:
        /*0034*/ 	.word	index@(_Z20update_inverse_cuda2PPfS0_S0_S0_iii)
        /*0038*/ 	.word	0x00000000


	//----- nvinfo : EIATTR_REGCOUNT
	.align		4
.L_9:
        /*003c*/ 	.byte	0x04, 0x2f
        /*003e*/ 	.short	(.L_11 - .L_10)
	.align		4
.L_10:
        /*0040*/ 	.word	index@(_Z19update_inverse_cudaPfS_iii)
        /*0044*/ 	.word	0x00000013


	//----- nvinfo : EIATTR_FRAME_SIZE
	.align		4
.L_11:
        /*0048*/ 	.byte	0x04, 0x11
        /*004a*/ 	.short	(.L_13 - .L_12)
	.align		4
.L_12:
        /*004c*/ 	.word	index@($__internal_0_$__cuda_sm20_rcp_rn_f32_slowpath)
        /*0050*/ 	.word	0x00000000


	//----- nvinfo : EIATTR_FRAME_SIZE
	.align		4
.L_13:
        /*0054*/ 	.byte	0x04, 0x11
        /*0056*/ 	.short	(.L_15 - .L_14)
	.align		4
.L_14:
        /*0058*/ 	.word	index@(_Z19update_inverse_cudaPfS_iii)
        /*005c*/ 	.word	0x00000000


	//----- nvinfo : EIATTR_MIN_STACK_SIZE
	.align		4
.L_15:
        /*0060*/ 	.byte	0x04, 0x12
        /*0062*/ 	.short	(.L_17 - .L_16)
	.align		4
.L_16:
        /*0064*/ 	.word	index@(_Z19update_inverse_cudaPfS_iii)
        /*0068*/ 	.word	0x00000000


	//----- nvinfo : EIATTR_MIN_STACK_SIZE
	.align		4
.L_17:
        /*006c*/ 	.byte	0x04, 0x12
        /*006e*/ 	.short	(.L_19 - .L_18)
	.align		4
.L_18:
        /*0070*/ 	.word	index@(_Z20update_inverse_cuda2PPfS0_S0_S0_iii)
        /*0074*/ 	.word	0x00000000


	//----- nvinfo : EIATTR_MIN_STACK_SIZE
	.align		4
.L_19:
        /*0078*/ 	.byte	0x04, 0x12
        /*007a*/ 	.short	(.L_21 - .L_20)
	.align		4
.L_20:
        /*007c*/ 	.word	index@(_Z20update_inverse_cuda1PPfS0_S0_S0_iii)
        /*0080*/ 	.word	0x00000000
.L_21:


//--------------------- .nv.compat                --------------------------
	.section	.nv.compat,"",@"SHT_CUDA_COMPAT_INFO"
	.align	4
        /*0000*/ 	.byte	0x02, 0x09, 0x00, 0x00, 0x02, 0x02, 0x01, 0x00, 0x02, 0x05, 0x05, 0x00, 0x03, 0x07, 0x01, 0x01
        /*0010*/ 	.byte	0x02, 0x03, 0x00, 0x00, 0x02, 0x06, 0x01, 0x00, 0x04, 0x0b, 0x08, 0x00, 0x01, 0x00, 0x00, 0x00
        /*0020*/ 	.byte	0x00, 0x00, 0x00, 0x00


//--------------------- .nv.info._Z19update_inverse_cudaPfS_iii --------------------------
	.section	.nv.info._Z19update_inverse_cudaPfS_iii,"",@"SHT_CUDA_INFO"
	.sectionflags	@""
	.align	4


	//----- nvinfo : EIATTR_CUDA_API_VERSION
	.align		4
        /*0000*/ 	.byte	0x04, 0x37
        /*0002*/ 	.short	(.L_23 - .L_22)
.L_22:
        /*0004*/ 	.word	0x00000082


	//----- nvinfo : EIATTR_KPARAM_INFO
	.align		4
.L_23:
        /*0008*/ 	.byte	0x04, 0x17
        /*000a*/ 	.short	(.L_25 - .L_24)
.L_24:
        /*000c*/ 	.word	0x00000000
        /*0010*/ 	.short	0x0004
        /*0012*/ 	.short	0x0018
        /*0014*/ 	.byte	0x00, 0xf0, 0x11, 0x00


	//----- nvinfo : EIATTR_KPARAM_INFO
	.align		4
.L_25:
        /*0018*/ 	.byte	0x04, 0x17
        /*001a*/ 	.short	(.L_27 - .L_26)
.L_26:
        /*001c*/ 	.word	0x00000000
        /*0020*/ 	.short	0x0003
        /*0022*/ 	.short	0x0014
        /*0024*/ 	.byte	0x00, 0xf0, 0x11, 0x00


	//----- nvinfo : EIATTR_KPARAM_INFO
	.align		4
.L_27:
        /*0028*/ 	.byte	0x04, 0x17
        /*002a*/ 	.short	(.L_29 - .L_28)
.L_28:
        /*002c*/ 	.word	0x00000000
        /*0030*/ 	.short	0x0002
        /*0032*/ 	.short	0x0010
        /*0034*/ 	.byte	0x00, 0xf0, 0x11, 0x00


	//----- nvinfo : EIATTR_KPARAM_INFO
	.align		4
.L_29:
        /*0038*/ 	.byte	0x04, 0x17
        /*003a*/ 	.short	(.L_31 - .L_30)
.L_30:
        /*003c*/ 	.word	0x00000000
        /*0040*/ 	.short	0x0001
        /*0042*/ 	.short	0x0008
        /*0044*/ 	.byte	0x00, 0xf5, 0x21, 0x00


	//----- nvinfo : EIATTR_KPARAM_INFO
	.align		4
.L_31:
        /*0048*/ 	.byte	0x04, 0x17
        /*004a*/ 	.short	(.L_33 - .L_32)
.L_32:
        /*004c*/ 	.word	0x00000000
        /*0050*/ 	.short	0x0000
        /*0052*/ 	.short	0x0000
        /*0054*/ 	.byte	0x00, 0xf5, 0x21, 0x00


	//----- nvinfo : EIATTR_SPARSE_MMA_MASK
	.align		4
.L_33:
        /*0058*/ 	.byte	0x03, 0x50
        /*005a*/ 	.short	0x0000


	//----- nvinfo : EIATTR_MAXREG_COUNT
	.align		4
        /*005c*/ 	.byte	0x03, 0x1b
        /*005e*/ 	.short	0x00ff


	//----- nvinfo : EIATTR_NUM_BARRIERS
	.align		4
        /*0060*/ 	.byte	0x02, 0x4c
        /*0062*/ 	.byte	0x01
	.zero		1


	//----- nvinfo : EIATTR_MERCURY_ISA_VERSION
	.align		4
        /*0064*/ 	.byte	0x03, 0x5f
        /*0066*/ 	.short	0x0101


	//----- nvinfo : EIATTR_VRC_CTA_INIT_COUNT
	.align		4
        /*0068*/ 	.byte	0x02, 0x4a
	.zero		1
	.zero		1


	//----- nvinfo : EIATTR_EXIT_INSTR_OFFSETS
	.align		4
        /*006c*/ 	.byte	0x04, 0x1c
        /*006e*/ 	.short	(.L_35 - .L_34)


	//   ....[0]....
.L_34:
        /*0070*/ 	.word	0x000002d0


	//   ....[1]....
        /*0074*/ 	.word	0x000006a0


	//----- nvinfo : EIATTR_CRS_STACK_SIZE
	.align		4
.L_35:
        /*0078*/ 	.byte	0x04, 0x1e
        /*007a*/ 	.short	(.L_37 - .L_36)
.L_36:
        /*007c*/ 	.word	0x00000000


	//----- nvinfo : EIATTR_CBANK_PARAM_SIZE
	.align		4
.L_37:
        /*0080*/ 	.byte	0x03, 0x19
        /*0082*/ 	.short	0x001c


	//----- nvinfo : EIATTR_PARAM_CBANK
	.align		4
        /*0084*/ 	.byte	0x04, 0x0a
        /*0086*/ 	.short	(.L_39 - .L_38)
	.align		4
.L_38:
        /*0088*/ 	.word	index@(.nv.constant0._Z19update_inverse_cudaPfS_iii)
        /*008c*/ 	.short	0x0380
        /*008e*/ 	.short	0x001c


	//----- nvinfo : EIATTR_SW_WAR
	.align		4
.L_39:
        /*0090*/ 	.byte	0x04, 0x36
        /*0092*/ 	.short	(.L_41 - .L_40)
.L_40:
        /*0094*/ 	.word	0x00000008
.L_41:


//--------------------- .nv.info._Z20update_inverse_cuda2PPfS0_S0_S0_iii --------------------------
	.section	.nv.info._Z20update_inverse_cuda2PPfS0_S0_S0_iii,"",@"SHT_CUDA_INFO"
	.sectionflags	@""
	.align	4


	//----- nvinfo : EIATTR_CUDA_API_VERSION
	.align		4
        /*0000*/ 	.byte	0x04, 0x37
        /*0002*/ 	.short	(.L_43 - .L_42)
.L_42:
        /*0004*/ 	.word	0x00000082


	//----- nvinfo : EIATTR_KPARAM_INFO
	.align		4
.L_43:
        /*0008*/ 	.byte	0x04, 0x17
        /*000a*/ 	.short	(.L_45 - .L_44)
.L_44:
        /*000c*/ 	.word	0x00000000
        /*0010*/ 	.short	0x0006
        /*0012*/ 	.short	0x0028
        /*0014*/ 	.byte	0x00, 0xf0, 0x11, 0x00


	//----- nvinfo : EIATTR_KPARAM_INFO
	.align		4
.L_45:
        /*0018*/ 	.byte	0x04, 0x17
        /*001a*/ 	.short	(.L_47 - .L_46)
.L_46:
        /*001c*/ 	.word	0x00000000
        /*0020*/ 	.short	0x0005
        /*0022*/ 	.short	0x0024
        /*0024*/ 	.byte	0x00, 0xf0, 0x11, 0x00


	//----- nvinfo : EIATTR_KPARAM_INFO
	.align		4
.L_47:
        /*0028*/ 	.byte	0x04, 0x17
        /*002a*/ 	.short	(.L_49 - .L_48)
.L_48:
        /*002c*/ 	.word	0x00000000
        /*0030*/ 	.short	0x0004
        /*0032*/ 	.short	0x0020
        /*0034*/ 	.byte	0x00, 0xf0, 0x11, 0x00


	//----- nvinfo : EIATTR_KPARAM_INFO
	.align		4
.L_49:
        /*0038*/ 	.byte	0x04, 0x17
        /*003a*/ 	.short	(.L_51 - .L_50)
.L_50:
        /*003c*/ 	.word	0x00000000
        /*0040*/ 	.short	0x0003
        /*0042*/ 	.short	0x0018
        /*0044*/ 	.byte	0x00, 0xf5, 0x21, 0x00


	//----- nvinfo : EIATTR_KPARAM_INFO
	.align		4
.L_51:
        /*0048*/ 	.byte	0x04, 0x17
        /*004a*/ 	.short	(.L_53 - .L_52)
.L_52:
        /*004c*/ 	.word	0x00000000
        /*0050*/ 	.short	0x0002
        /*0052*/ 	.short	0x0010
        /*0054*/ 	.byte	0x00, 0xf5, 0x21, 0x00


	//----- nvinfo : EIATTR_KPARAM_INFO
	.align		4
.L_53:
        /*0058*/ 	.byte	0x04, 0x17
        /*005a*/ 	.short	(.L_55 - .L_54)
.L_54:
        /*005c*/ 	.word	0x00000000
        /*0060*/ 	.short	0x0001
        /*0062*/ 	.short	0x0008
        /*0064*/ 	.byte	0x00, 0xf5, 0x21, 0x00


	//----- nvinfo : EIATTR_KPARAM_INFO
	.align		4
.L_55:
        /*0068*/ 	.byte	0x04, 0x17
        /*006a*/ 	.short	(.L_57 - .L_56)
.L_56:
        /*006c*/ 	.word	0x00000000
        /*0070*/ 	.short	0x0000
        /*0072*/ 	.short	0x0000
        /*0074*/ 	.byte	0x00, 0xf5, 0x21, 0x00


	//----- nvinfo : EIATTR_SPARSE_MMA_MASK
	.align		4
.L_57:
        /*0078*/ 	.byte	0x03, 0x50
        /*007a*/ 	.short	0x0000


	//----- nvinfo : EIATTR_MAXREG_COUNT
	.align		4
        /*007c*/ 	.byte	0x03, 0x1b
        /*007e*/ 	.short	0x00ff


	//----- nvinfo : EIATTR_NUM_BARRIERS
	.align		4
        /*0080*/ 	.byte	0x02, 0x4c
        /*0082*/ 	.byte	0x01
	.zero		1


	//----- nvinfo : EIATTR_MERCURY_ISA_VERSION
	.align		4
        /*0084*/ 	.byte	0x03, 0x5f
        /*0086*/ 	.short	0x0101


	//----- nvinfo : EIATTR_VRC_CTA_INIT_COUNT
	.align		4
        /*0088*/ 	.byte	0x02, 0x4a
	.zero		1
	.zero		1


	//----- nvinfo : EIATTR_EXIT_INSTR_OFFSETS
	.align		4
        /*008c*/ 	.byte	0x04, 0x1c
        /*008e*/ 	.short	(.L_59 - .L_58)


	//   ....[0]....
.L_58:
        /*0090*/ 	.word	0x00000410


	//   ....[1]....
        /*0094*/ 	.word	0x000016e0


	//----- nvinfo : EIATTR_CRS_STACK_SIZE
	.align		4
.L_59:
        /*0098*/ 	.byte	0x04, 0x1e
        /*009a*/ 	.short	(.L_61 - .L_60)
.L_60:
        /*009c*/ 	.word	0x00000000


	//----- nvinfo : EIATTR_CBANK_PARAM_SIZE
	.align		4
.L_61:
        /*00a0*/ 	.byte	0x03, 0x19
        /*00a2*/ 	.short	0x002c


	//----- nvinfo : EIATTR_PARAM_CBANK
	.align		4
        /*00a4*/ 	.byte	0x04, 0x0a
        /*00a6*/ 	.short	(.L_63 - .L_62)
	.align		4
.L_62:
        /*00a8*/ 	.word	index@(.nv.constant0._Z20update_inverse_cuda2PPfS0_S0_S0_iii)
        /*00ac*/ 	.short	0x0380
        /*00ae*/ 	.short	0x002c


	//----- nvinfo : EIATTR_SW_WAR
	.align		4
.L_63:
        /*00b0*/ 	.byte	0x04, 0x36
        /*00b2*/ 	.short	(.L_65 - .L_64)
.L_64:
        /*00b4*/ 	.word	0x00000008
.L_65:


//--------------------- .nv.info._Z20update_inverse_cuda1PPfS0_S0_S0_iii --------------------------
	.section	.nv.info._Z20update_inverse_cuda1PPfS0_S0_S0_iii,"",@"SHT_CUDA_INFO"
	.sectionflags	@""
	.align	4


	//----- nvinfo : EIATTR_CUDA_API_VERSION
	.align		4
        /*0000*/ 	.byte	0x04, 0x37
        /*0002*/ 	.short	(.L_67 - .L_66)
.L_66:
        /*0004*/ 	.word	0x00000082


	//----- nvinfo : EIATTR_KPARAM_INFO
	.align		4
.L_67:
        /*0008*/ 	.byte	0x04, 0x17
        /*000a*/ 	.short	(.L_69 - .L_68)
.L_68:
        /*000c*/ 	.word	0x00000000
        /*0010*/ 	.short	0x0006
        /*0012*/ 	.short	0x0028
        /*0014*/ 	.byte	0x00, 0xf0, 0x11, 0x00


	//----- nvinfo : EIATTR_KPARAM_INFO
	.align		4
.L_69:
        /*0018*/ 	.byte	0x04, 0x17
        /*001a*/ 	.short	(.L_71 - .L_70)
.L_70:
        /*001c*/ 	.word	0x00000000
        /*0020*/ 	.short	0x0005
        /*0022*/ 	.short	0x0024
        /*0024*/ 	.byte	0x00, 0xf0, 0x11, 0x00


	//----- nvinfo : EIATTR_KPARAM_INFO
	.align		4
.L_71:
        /*0028*/ 	.byte	0x04, 0x17
        /*002a*/ 	.short	(.L_73 - .L_72)
.L_72:
        /*002c*/ 	.word	0x00000000
        /*0030*/ 	.short	0x0004
        /*0032*/ 	.short	0x0020
        /*0034*/ 	.byte	0x00, 0xf0, 0x11, 0x00


	//----- nvinfo : EIATTR_KPARAM_INFO
	.align		4
.L_73:
        /*0038*/ 	.byte	0x04, 0x17
        /*003a*/ 	.short	(.L_75 - .L_74)
.L_74:
        /*003c*/ 	.word	0x00000000
        /*0040*/ 	.short	0x0003
        /*0042*/ 	.short	0x0018
        /*0044*/ 	.byte	0x00, 0xf5, 0x21, 0x00


	//----- nvinfo : EIATTR_KPARAM_INFO
	.align		4
.L_75:
        /*0048*/ 	.byte	0x04, 0x17
        /*004a*/ 	.short	(.L_77 - .L_76)
.L_76:
        /*004c*/ 	.word	0x00000000
        /*0050*/ 	.short	0x0002
        /*0052*/ 	.short	0x0010
        /*0054*/ 	.byte	0x00, 0xf5, 0x21, 0x00


	//----- nvinfo : EIATTR_KPARAM_INFO
	.align		4
.L_77:
        /*0058*/ 	.byte	0x04, 0x17
        /*005a*/ 	.short	(.L_79 - .L_78)
.L_78:
        /*005c*/ 	.word	0x00000000
        /*0060*/ 	.short	0x0001
        /*0062*/ 	.short	0x0008
        /*0064*/ 	.byte	0x00, 0xf5, 0x21, 0x00


	//----- nvinfo : EIATTR_KPARAM_INFO
	.align		4
.L_79:
        /*0068*/ 	.byte	0x04, 0x17
        /*006a*/ 	.short	(.L_81 - .L_80)
.L_80:
        /*006c*/ 	.word	0x00000000
        /*0070*/ 	.short	0x0000
        /*0072*/ 	.short	0x0000
        /*0074*/ 	.byte	0x00, 0xf5, 0x21, 0x00


	//----- nvinfo : EIATTR_SPARSE_MMA_MASK
	.align		4
.L_81:
        /*0078*/ 	.byte	0x03, 0x50
        /*007a*/ 	.short	0x0000


	//----- nvinfo : EIATTR_MAXREG_COUNT
	.align		4
        /*007c*/ 	.byte	0x03, 0x1b
        /*007e*/ 	.short	0x00ff


	//----- nvinfo : EIATTR_NUM_BARRIERS
	.align		4
        /*0080*/ 	.byte	0x02, 0x4c
        /*0082*/ 	.byte	0x01
	.zero		1


	//----- nvinfo : EIATTR_MERCURY_ISA_VERSION
	.align		4
        /*0084*/ 	.byte	0x03, 0x5f
        /*0086*/ 	.short	0x0101


	//----- nvinfo : EIATTR_VRC_CTA_INIT_COUNT
	.align		4
        /*0088*/ 	.byte	0x02, 0x4a
	.zero		1
	.zero		1


	//----- nvinfo : EIATTR_EXIT_INSTR_OFFSETS
	.align		4
        /*008c*/ 	.byte	0x04, 0x1c
        /*008e*/ 	.short	(.L_83 - .L_82)


	//   ....[0]....
.L_82:
        /*0090*/ 	.word	0x00001730


	//----- nvinfo : EIATTR_CBANK_PARAM_SIZE
	.align		4
.L_83:
        /*0094*/ 	.byte	0x03, 0x19
        /*0096*/ 	.short	0x002c


	//----- nvinfo : EIATTR_PARAM_CBANK
	.align		4
        /*0098*/ 	.byte	0x04, 0x0a
        /*009a*/ 	.short	(.L_85 - .L_84)
	.align		4
.L_84:
        /*009c*/ 	.word	index@(.nv.constant0._Z20update_inverse_cuda1PPfS0_S0_S0_iii)
        /*00a0*/ 	.short	0x0380
        /*00a2*/ 	.short	0x002c


	//----- nvinfo : EIATTR_SW_WAR
	.align		4
.L_85:
        /*00a4*/ 	.byte	0x04, 0x36
        /*00a6*/ 	.short	(.L_87 - .L_86)
.L_86:
        /*00a8*/ 	.word	0x00000008
.L_87:


//--------------------- .nv.callgraph             --------------------------
	.section	.nv.callgraph,"",@"SHT_CUDA_CALLGRAPH"
	.align	4
	.sectionentsize	8
	.align		4
        /*0000*/ 	.word	0x00000000
	.align		4
        /*0004*/ 	.word	0xffffffff
	.align		4
        /*0008*/ 	.word	0x00000000
	.align		4
        /*000c*/ 	.word	0xfffffffe
	.align		4
        /*0010*/ 	.word	0x00000000
	.align		4
        /*0014*/ 	.word	0xfffffffd
	.align		4
        /*0018*/ 	.word	0x00000000
	.align		4
        /*001c*/ 	.word	0xfffffffc


//--------------------- .text._Z19update_inverse_cudaPfS_iii --------------------------
	.section	.text._Z19update_inverse_cudaPfS_iii,"ax",@progbits
	.align	128
.text._Z19update_inverse_cudaPfS_iii:
        .type           _Z19update_inverse_cudaPfS_iii,@function
        .size           _Z19update_inverse_cudaPfS_iii,(.L_x_30 - _Z19update_inverse_cudaPfS_iii)
        .other          _Z19update_inverse_cudaPfS_iii,@"STO_CUDA_ENTRY STV_DEFAULT"
_Z19update_inverse_cudaPfS_iii:
[----:B------:R-:W-:Y:S01]  /*0000*/  LDC R1, c[0x0][0x37c] ;  /* 0x0000df00ff017b82 */ /* 0x000fe20000000800 */
[----:B------:R-:W0:Y:S07]  /*0010*/  S2R R2, SR_TID.X ;  /* 0x0000000000027919 */ /* 0x000e2e0000002100 */
[----:B------:R-:W0:Y:S01]  /*0020*/  LDC R3, c[0x0][0x394] ;  /* 0x0000e500ff037b82 */ /* 0x000e220000000800 */
[----:B------:R-:W0:Y:S01]  /*0030*/  LDCU UR4, c[0x0][0x398] ;  /* 0x00007300ff0477ac */ /* 0x000e220008000800 */
[----:B------:R-:W1:Y:S06]  /*0040*/  LDCU.64 UR10, c[0x0][0x358] ;  /* 0x00006b00ff0a77ac */ /* 0x000e6c0008000a00 */
[----:B------:R-:W2:Y:S01]  /*0050*/  LDC.64 R6, c[0x0][0x388] ;  /* 0x0000e200ff067b82 */ /* 0x000ea20000000a00 */
[----:B------:R-:W3:Y:S07]  /*0060*/  LDCU UR8, c[0x0][0x390] ;  /* 0x00007200ff0877ac */ /* 0x000eee0008000800 */
[----:B------:R-:W4:Y:S01]  /*0070*/  LDC.64 R4, c[0x0][0x380] ;  /* 0x0000e000ff047b82 */ /* 0x000f220000000a00 */
[----:B0-----:R-:W-:-:S02]  /*0080*/  IMAD R3, R3, UR4, R2 ;  /* 0x0000000403037c24 */ /* 0x001fc4000f8e0202 */
[----:B--2---:R-:W-:-:S06]  /*0090*/  IMAD.WIDE.U32 R6, R2, 0x4, R6 ;  /* 0x0000000402067825 */ /* 0x004fcc00078e0006 */
[----:B-1----:R-:W2:Y:S01]  /*00a0*/  LDG.E R7, desc[UR10][R6.64] ;  /* 0x0000000a06077981 */ /* 0x002ea2000c1e1900 */
[----:B----4-:R-:W-:Y:S01]  /*00b0*/  IMAD.WIDE.U32 R4, R3, 0x4, R4 ;  /* 0x0000000403047825 */ /* 0x010fe200078e0004 */
[----:B------:R-:W0:Y:S04]  /*00c0*/  S2UR UR7, SR_CgaCtaId ;  /* 0x00000000000779c3 */ /* 0x000e280000008800 */
[----:B------:R1:W2:Y:S04]  /*00d0*/  LDG.E R0, desc[UR10][R4.64] ;  /* 0x0000000a04007981 */ /* 0x0002a8000c1e1900 */
[----:B------:R-:W4:Y:S01]  /*00e0*/  LDC R3, c[0x0][0x390] ;  /* 0x0000e400ff037b82 */ /* 0x000f220000000800 */
[----:B------:R-:W-:-:S02]  /*00f0*/  UMOV UR4, 0x400 ;  /* 0x0000040000047882 */ /* 0x000fc40000000000 */
[----:B------:R-:W-:Y:S02]  /*0100*/  UIADD3 UR5, UPT, UPT, UR4, 0x200, URZ ;  /* 0x0000020004057890 */ /* 0x000fe4000fffe0ff */
[----:B------:R-:W-:Y:S02]  /*0110*/  UIADD3 UR6, UPT, UPT, UR4, 0x400, URZ ;  /* 0x0000040004067890 */ /* 0x000fe4000fffe0ff */
[----:B0-----:R-:W-:Y:S02]  /*0120*/  ULEA UR4, UR7, UR4, 0x18 ;  /* 0x0000000407047291 */ /* 0x001fe4000f8ec0ff */
[----:B------:R-:W-:Y:S02]  /*0130*/  ULEA UR5, UR7, UR5, 0x18 ;  /* 0x0000000507057291 */ /* 0x000fe4000f8ec0ff */
[----:B------:R-:W-:Y:S01]  /*0140*/  ULEA UR6, UR7, UR6, 0x18 ;  /* 0x0000000607067291 */ /* 0x000fe2000f8ec0ff */
[----:B----4-:R-:W-:Y:S02]  /*0150*/  ISETP.GE.AND P1, PT, R3, 0x1, PT ;  /* 0x000000010300780c */ /* 0x010fe40003f26270 */
[----:B------:R-:W-:-:S02]  /*0160*/  LEA R3, R2, UR4, 0x2 ;  /* 0x0000000402037c11 */ /* 0x000fc4000f8e10ff */
[C---:B-1----:R-:W-:Y:S02]  /*0170*/  LEA R4, R2.reuse, UR5, 0x2 ;  /* 0x0000000502047c11 */ /* 0x042fe4000f8e10ff */
[----:B------:R-:W-:Y:S01]  /*0180*/  LEA R5, R2, UR6, 0x2 ;  /* 0x0000000602057c11 */ /* 0x000fe2000f8e10ff */
[----:B---3--:R-:W-:-:S04]  /*0190*/  USHF.R.S32.HI UR7, URZ, 0x1, UR8 ;  /* 0x00000001ff077899 */ /* 0x008fc80008011408 */
[----:B------:R-:W-:Y:S01]  /*01a0*/  UISETP.GE.AND UP0, UPT, UR7, 0x1, UPT ;  /* 0x000000010700788c */ /* 0x000fe2000bf06270 */
[----:B------:R-:W-:Y:S02]  /*01b0*/  IMAD R6, R2, 0x4, R5 ;  /* 0x0000000402067824 */ /* 0x000fe400078e0205 */
[----:B--2---:R-:W-:Y:S01]  /*01c0*/  FMUL R8, R0, R7 ;  /* 0x0000000700087220 */ /* 0x004fe20000400000 */
[----:B------:R0:W-:Y:S04]  /*01d0*/  STS [R3], R0 ;  /* 0x0000000003007388 */ /* 0x0001e80000000800 */
[----:B------:R0:W-:Y:S04]  /*01e0*/  STS [R4], R7 ;  /* 0x0000000704007388 */ /* 0x0001e80000000800 */
[----:B------:R0:W-:Y:S01]  /*01f0*/  STS [R5], R8 ;  /* 0x0000000805007388 */ /* 0x0001e20000000800 */
[----:B------:R-:W-:Y:S06]  /*0200*/  BAR.SYNC.DEFER_BLOCKING 0x0 ;  /* 0x0000000000007b1d */ /* 0x000fec0000010000 */
[----:B------:R-:W-:Y:S05]  /*0210*/  BRA.U !UP0, `(.L_x_0) ;  /* 0x00000001082c7547 */ /* 0x000fea000b800000 */
.L_x_1:
[----:B------:R-:W-:Y:S01]  /*0220*/  ISETP.GE.U32.AND P0, PT, R2, UR7, PT ;  /* 0x0000000702007c0c */ /* 0x000fe2000bf06070 */
[----:B------:R-:W-:Y:S02]  /*0230*/  UISETP.GT.U32.AND UP0, UPT, UR7, 0x1, UPT ;  /* 0x000000010700788c */ /* 0x000fe4000bf04070 */
[----:B------:R-:W-:-:S07]  /*0240*/  USHF.R.U32.HI UR4, URZ, 0x1, UR7 ;  /* 0x00000001ff047899 */ /* 0x000fce0008011607 */
[----:B------:R-:W-:-:S03]  /*0250*/  UMOV UR7, UR4 ;  /* 0x0000000400077c82 */ /* 0x000fc60008000000 */
[----:B0-----:R-:W-:Y:S04]  /*0260*/  @!P0 LDS R0, [R6] ;  /* 0x0000000006008984 */ /* 0x001fe80000000800 */
[----:B------:R-:W0:Y:S02]  /*0270*/  @!P0 LDS R7, [R6+0x4] ;  /* 0x0000040006078984 */ /* 0x000e240000000800 */
[----:B01----:R-:W-:Y:S01]  /*0280*/  @!P0 FADD R8, R0, R7 ;  /* 0x0000000700088221 */ /* 0x003fe20000000000 */
[----:B------:R-:W-:Y:S06]  /*0290*/  BAR.SYNC.DEFER_BLOCKING 0x0 ;  /* 0x0000000000007b1d */ /* 0x000fec0000010000 */
[----:B------:R1:W-:Y:S02]  /*02a0*/  STS [R5], R8 ;  /* 0x0000000805007388 */ /* 0x0003e40000000800 */
[----:B------:R-:W-:Y:S06]  /*02b0*/  BAR.SYNC.DEFER_BLOCKING 0x0 ;  /* 0x0000000000007b1d */ /* 0x000fec0000010000 */
[----:B------:R-:W-:Y:S05]  /*02c0*/  BRA.U UP0, `(.L_x_1) ;  /* 0xfffffffd00d47547 */ /* 0x000fea000b83ffff */
.L_x_0:
[----:B------:R-:W-:Y:S05]  /*02d0*/  @!P1 EXIT ;  /* 0x000000000000994d */ /* 0x000fea0003800000 */
[----:B------:R-:W2:Y:S01]  /*02e0*/  S2UR UR5, SR_CgaCtaId ;  /* 0x00000000000579c3 */ /* 0x000ea20000008800 */
[----:B------:R-:W-:Y:S02]  /*02f0*/  UMOV UR4, 0x400 ;  /* 0x0000040000047882 */ /* 0x000fe40000000000 */
[----:B--2---:R-:W-:Y:S02]  /*0300*/  ULEA UR6, UR5, UR4, 0x18 ;  /* 0x0000000405067291 */ /* 0x004fe4000f8ec0ff */
[----:B------:R-:W-:-:S04]  /*0310*/  UIADD3 UR4, UPT, UPT, UR4, 0x600, URZ ;  /* 0x0000060004047890 */ /* 0x000fc8000fffe0ff */
[----:B------:R-:W-:-:S03]  /*0320*/  ULEA UR4, UR5, UR4, 0x18 ;  /* 0x0000000405047291 */ /* 0x000fc6000f8ec0ff */
[----:B0-----:R-:W0:Y:S02]  /*0330*/  LDS R0, [UR6+0x400] ;  /* 0x00040006ff007984 */ /* 0x001e240008000800 */
[----:B0-----:R-:W-:-:S04]  /*0340*/  FADD R0, R0, 1 ;  /* 0x3f80000000007421 */ /* 0x001fc80000000000 */
[----:B------:R-:W-:-:S05]  /*0350*/  VIADD R7, R0, 0x1800000 ;  /* 0x0180000000077836 */ /* 0x000fca0000000000 */
[----:B------:R-:W-:-:S04]  /*0360*/  LOP3.LUT R7, R7, 0x7f800000, RZ, 0xc0, !PT ;  /* 0x7f80000007077812 */ /* 0x000fc800078ec0ff */
[----:B------:R-:W-:Y:S02]  /*0370*/  ISETP.GT.U32.AND P0, PT, R7, 0x1ffffff, PT ;  /* 0x01ffffff0700780c */ /* 0x000fe40003f04070 */
[----:B------:R-:W-:-:S11]  /*0380*/  LEA R7, R2, UR4, 0x2 ;  /* 0x0000000402077c11 */ /* 0x000fd6000f8e10ff */
[----:B------:R-:W-:Y:S05]  /*0390*/  @P0 BRA `(.L_x_2) ;  /* 0x00000000000c0947 */ /* 0x000fea0003800000 */
[----:B-1----:R-:W-:-:S07]  /*03a0*/  MOV R8, 0x3c0 ;  /* 0x000003c000087802 */ /* 0x002fce0000000f00 */
[----:B------:R-:W-:Y:S05]  /*03b0*/  CALL.REL.NOINC `($__internal_0_$__cuda_sm20_rcp_rn_f32_slowpath) ;  /* 0x0000000000bc7944 */ /* 0x000fea0003c00000 */
[----:B------:R-:W-:Y:S05]  /*03c0*/  BRA `(.L_x_3) ;  /* 0x0000000000107947 */ /* 0x000fea0003800000 */
.L_x_2:
[----:B------:R-:W1:Y:S02]  /*03d0*/  MUFU.RCP R9, R0 ;  /* 0x0000000000097308 */ /* 0x000e640000001000 */
[----:B-1----:R-:W-:-:S04]  /*03e0*/  FFMA R8, R0, R9, -1 ;  /* 0xbf80000000087423 */ /* 0x002fc80000000009 */
[----:B------:R-:W-:-:S04]  /*03f0*/  FADD.FTZ R8, -R8, -RZ ;  /* 0x800000ff08087221 */ /* 0x000fc80000010100 */
[----:B------:R-:W-:-:S07]  /*0400*/  FFMA R10, R9, R8, R9 ;  /* 0x00000008090a7223 */ /* 0x000fce0000000009 */
.L_x_3:
[----:B------:R-:W-:-:S05]  /*0410*/  UMOV UR4, URZ ;  /* 0x000000ff00047c82 */ /* 0x000fca0008000000 */
.L_x_6:
[----:B0-----:R-:W0:Y:S08]  /*0420*/  LDC.64 R14, c[0x0][0x390] ;  /* 0x0000e400ff0e7b82 */ /* 0x001e300000000a00 */
[----:B------:R-:W1:Y:S01]  /*0430*/  LDC.64 R8, c[0x0][0x380] ;  /* 0x0000e000ff087b82 */ /* 0x000e620000000a00 */
[----:B0-----:R-:W-:-:S04]  /*0440*/  IMAD R11, R15, UR4, R2 ;  /* 0x000000040f0b7c24 */ /* 0x001fc8000f8e0202 */
[----:B-1----:R-:W-:-:S05]  /*0450*/  IMAD.WIDE.U32 R8, R11, 0x4, R8 ;  /* 0x000000040b087825 */ /* 0x002fca00078e0008 */
[----:B--2---:R-:W2:Y:S01]  /*0460*/  LDG.E R0, desc[UR10][R8.64] ;  /* 0x0000000a08007981 */ /* 0x004ea2000c1e1900 */
[----:B------:R-:W0:Y:S01]  /*0470*/  S2UR UR6, SR_CgaCtaId ;  /* 0x00000000000679c3 */ /* 0x000e220000008800 */
[----:B------:R-:W-:Y:S01]  /*0480*/  ISETP.NE.AND P0, PT, R14, 0x1, PT ;  /* 0x000000010e00780c */ /* 0x000fe20003f05270 */
[----:B------:R-:W-:Y:S02]  /*0490*/  UMOV UR5, 0x400 ;  /* 0x0000040000057882 */ /* 0x000fe40000000000 */
[----:B0-----:R-:W-:Y:S01]  /*04a0*/  ULEA UR7, UR6, UR5, 0x18 ;  /* 0x0000000506077291 */ /* 0x001fe2000f8ec0ff */
[----:B--2---:R-:W-:Y:S03]  /*04b0*/  STS [R7], R0 ;  /* 0x0000000007007388 */ /* 0x004fe60000000800 */
[----:B------:R-:W-:Y:S06]  /*04c0*/  BAR.SYNC.DEFER_BLOCKING 0x0 ;  /* 0x0000000000007b1d */ /* 0x000fec0000010000 */
[----:B------:R-:W-:Y:S04]  /*04d0*/  LDS R11, [R4] ;  /* 0x00000000040b7984 */ /* 0x000fe80000000800 */
[----:B------:R-:W0:Y:S02]  /*04e0*/  LDS R12, [R7] ;  /* 0x00000000070c7984 */ /* 0x000e240000000800 */
[----:B0-----:R-:W-:-:S05]  /*04f0*/  FMUL R12, R11, R12 ;  /* 0x0000000c0b0c7220 */ /* 0x001fca0000400000 */
[----:B------:R0:W-:Y:S01]  /*0500*/  STS [R5], R12 ;  /* 0x0000000c05007388 */ /* 0x0001e20000000800 */
[----:B------:R-:W-:Y:S05]  /*0510*/  @!P0 BRA `(.L_x_4) ;  /* 0x0000000000348947 */ /* 0x000fea0003800000 */
[----:B------:R-:W1:Y:S01]  /*0520*/  LDCU UR5, c[0x0][0x390] ;  /* 0x00007200ff0577ac */ /* 0x000e620008000800 */
[----:B------:R-:W-:Y:S01]  /*0530*/  NOP ;  /* 0x0000000000007918 */ /* 0x000fe20000000000 */
.L_x_5:
[----:B-1----:R-:W-:Y:S02]  /*0540*/  USHF.R.U32.HI UR6, URZ, 0x1, UR5 ;  /* 0x00000001ff067899 */ /* 0x002fe40008011605 */
[----:B------:R-:W-:-:S04]  /*0550*/  UISETP.GT.U32.AND UP0, UPT, UR5, 0x3, UPT ;  /* 0x000000030500788c */ /* 0x000fc8000bf04070 */
[----:B------:R-:W-:Y:S01]  /*0560*/  ISETP.GE.U32.AND P0, PT, R2, UR6, PT ;  /* 0x0000000602007c0c */ /* 0x000fe2000bf06070 */
[----:B------:R-:W-:-:S12]  /*0570*/  UMOV UR5, UR6 ;  /* 0x0000000600057c82 */ /* 0x000fd80008000000 */
[----:B------:R-:W-:Y:S04]  /*0580*/  @!P0 LDS R0, [R6] ;  /* 0x0000000006008984 */ /* 0x000fe80000000800 */
[----:B------:R-:W1:Y:S02]  /*0590*/  @!P0 LDS R11, [R6+0x4] ;  /* 0x00000400060b8984 */ /* 0x000e640000000800 */
[----:B-12---:R-:W-:Y:S01]  /*05a0*/  @!P0 FADD R16, R0, R11 ;  /* 0x0000000b00108221 */ /* 0x006fe20000000000 */
[----:B------:R-:W-:Y:S06]  /*05b0*/  BAR.SYNC.DEFER_BLOCKING 0x0 ;  /* 0x0000000000007b1d */ /* 0x000fec0000010000 */
[----:B------:R2:W-:Y:S02]  /*05c0*/  STS [R5], R16 ;  /* 0x0000001005007388 */ /* 0x0005e40000000800 */
[----:B------:R-:W-:Y:S06]  /*05d0*/  BAR.SYNC.DEFER_BLOCKING 0x0 ;  /* 0x0000000000007b1d */ /* 0x000fec0000010000 */
[----:B------:R-:W-:Y:S05]  /*05e0*/  BRA.U UP0, `(.L_x_5) ;  /* 0xfffffffd00d47547 */ /* 0x000fea000b83ffff */
.L_x_4:
[----:B------:R-:W-:Y:S01]  /*05f0*/  BAR.SYNC.DEFER_BLOCKING 0x0 ;  /* 0x0000000000007b1d */ /* 0x000fe20000010000 */
[----:B------:R-:W-:-:S05]  /*0600*/  UIADD3 UR4, UPT, UPT, UR4, 0x1, URZ ;  /* 0x0000000104047890 */ /* 0x000fca000fffe0ff */
[----:B------:R-:W1:Y:S01]  /*0610*/  LDCU UR5, c[0x0][0x390] ;  /* 0x00007200ff0577ac */ /* 0x000e620008000800 */
[----:B------:R-:W3:Y:S01]  /*0620*/  LDS R11, [UR7+0x400] ;  /* 0x00040007ff0b7984 */ /* 0x000ee20008000800 */
[----:B-1----:R-:W-:-:S03]  /*0630*/  UISETP.NE.AND UP0, UPT, UR4, UR5, UPT ;  /* 0x000000050400728c */ /* 0x002fc6000bf05270 */
[----:B------:R-:W-:Y:S04]  /*0640*/  LDS R0, [R7] ;  /* 0x0000000007007984 */ /* 0x000fe80000000800 */
[----:B0-----:R-:W0:Y:S01]  /*0650*/  LDS R12, [R3] ;  /* 0x00000000030c7984 */ /* 0x001e220000000800 */
[----:B---3--:R-:W-:-:S04]  /*0660*/  FMUL R11, R11, R10 ;  /* 0x0000000a0b0b7220 */ /* 0x008fc80000400000 */
[----:B0-----:R-:W-:-:S05]  /*0670*/  FFMA R11, -R11, R12, R0 ;  /* 0x0000000c0b0b7223 */ /* 0x001fca0000000100 */
[----:B------:R0:W-:Y:S01]  /*0680*/  STG.E desc[UR10][R8.64], R11 ;  /* 0x0000000b08007986 */ /* 0x0001e2000c10190a */
[----:B------:R-:W-:Y:S05]  /*0690*/  BRA.U UP0, `(.L_x_6) ;  /* 0xfffffffd00607547 */ /* 0x000fea000b83ffff */
[----:B------:R-:W-:Y:S05]  /*06a0*/  EXIT ;  /* 0x000000000000794d */ /* 0x000fea0003800000 */
        .weak           $__internal_0_$__cuda_sm20_rcp_rn_f32_slowpath
        .type           $__internal_0_$__cuda_sm20_rcp_rn_f32_slowpath,@function
        .size           $__internal_0_$__cuda_sm20_rcp_rn_f32_slowpath,(.L_x_30 - $__internal_0_$__cuda_sm20_rcp_rn_f32_slowpath)
$__internal_0_$__cuda_sm20_rcp_rn_f32_slowpath:
[----:B------:R-:W-:-:S05]  /*06b0*/  IMAD.SHL.U32 R9, R0, 0x2, RZ ;  /* 0x0000000200097824 */ /* 0x000fca00078e00ff */
[----:B------:R-:W-:-:S04]  /*06c0*/  SHF.R.U32.HI R9, RZ, 0x18, R9 ;  /* 0x00000018ff097819 */ /* 0x000fc80000011609 */
[----:B------:R-:W-:-:S13]  /*06d0*/  ISETP.NE.U32.AND P0, PT, R9, RZ, PT ;  /* 0x000000ff0900720c */ /* 0x000fda0003f05070 */
[----:B------:R-:W-:Y:S05]  /*06e0*/  @P0 BRA `(.L_x_7) ;  /* 0x00000000002c0947 */ /* 0x000fea0003800000 */
[----:B------:R-:W-:-:S05]  /*06f0*/  IMAD.SHL.U32 R9, R0, 0x2, RZ ;  /* 0x0000000200097824 */ /* 0x000fca00078e00ff */
[----:B------:R-:W-:-:S13]  /*0700*/  ISETP.NE.AND P0, PT, R9, RZ, PT ;  /* 0x000000ff0900720c */ /* 0x000fda0003f05270 */
[----:B------:R2:W3:Y:S01]  /*0710*/  @!P0 MUFU.RCP R9, R0 ;  /* 0x0000000000098308 */ /* 0x0004e20000001000 */
[----:B------:R-:W-:Y:S05]  /*0720*/  @!P0 BRA `(.L_x_8) ;  /* 0x0000000000a48947 */ /* 0x000fea0003800000 */
[----:B------:R-:W-:-:S04]  /*0730*/  FFMA R10, R0, 1.84467440737095516160e+19, RZ ;  /* 0x5f800000000a7823 */ /* 0x000fc800000000ff */
[----:B---3--:R-:W2:Y:S02]  /*0740*/  MUFU.RCP R9, R10 ;  /* 0x0000000a00097308 */ /* 0x008ea40000001000 */
[----:B--2---:R-:W-:-:S04]  /*0750*/  FFMA R0, R10, R9, -1 ;  /* 0xbf8000000a007423 */ /* 0x004fc80000000009 */
[----:B------:R-:W-:-:S04]  /*0760*/  FADD.FTZ R0, -R0, -RZ ;  /* 0x800000ff00007221 */ /* 0x000fc80000010100 */
[----:B------:R-:W-:-:S04]  /*0770*/  FFMA R0, R9, R0, R9 ;  /* 0x0000000009007223 */ /* 0x000fc80000000009 */
[----:B------:R-:W-:Y:S01]  /*0780*/  FFMA R9, R0, 1.84467440737095516160e+19, RZ ;  /* 0x5f80000000097823 */ /* 0x000fe200000000ff */
[----:B------:R-:W-:Y:S06]  /*0790*/  BRA `(.L_x_8) ;  /* 0x0000000000887947 */ /* 0x000fec0003800000 */
.L_x_7:
[----:B------:R-:W-:-:S04]  /*07a0*/  IADD3 R10, PT, PT, R9, -0xfd, RZ ;  /* 0xffffff03090a7810 */ /* 0x000fc80007ffe0ff */
[----:B------:R-:W-:-:S13]  /*07b0*/  ISETP.GT.U32.AND P0, PT, R10, 0x1, PT ;  /* 0x000000010a00780c */ /* 0x000fda0003f04070 */
[----:B------:R-:W-:Y:S05]  /*07c0*/  @P0 BRA `(.L_x_9) ;  /* 0x0000000000780947 */ /* 0x000fea0003800000 */
[----:B------:R-:W-:Y:S01]  /*07d0*/  LOP3.LUT R11, R0, 0x7fffff, RZ, 0xc0, !PT ;  /* 0x007fffff000b7812 */ /* 0x000fe200078ec0ff */
[----:B------:R-:W-:-:S03]  /*07e0*/  IMAD.MOV.U32 R15, RZ, RZ, 0x3 ;  /* 0x00000003ff0f7424 */ /* 0x000fc600078e00ff */
[----:B------:R-:W-:Y:S02]  /*07f0*/  LOP3.LUT R11, R11, 0x3f800000, RZ, 0xfc, !PT ;  /* 0x3f8000000b0b7812 */ /* 0x000fe400078efcff */
[----:B------:R-:W-:Y:S02]  /*0800*/  SHF.L.U32 R16, R15, R10, RZ ;  /* 0x0000000a0f107219 */ /* 0x000fe400000006ff */
[----:B------:R-:W0:Y:S02]  /*0810*/  MUFU.RCP R12, R11 ;  /* 0x0000000b000c7308 */ /* 0x000e240000001000 */
[----:B0-----:R-:W-:-:S04]  /*0820*/  FFMA R13, R11, R12, -1 ;  /* 0xbf8000000b0d7423 */ /* 0x001fc8000000000c */
[----:B------:R-:W-:-:S04]  /*0830*/  FADD.FTZ R13, -R13, -RZ ;  /* 0x800000ff0d0d7221 */ /* 0x000fc80000010100 */
[CCC-:B------:R-:W-:Y:S01]  /*0840*/  FFMA.RM R14, R12.reuse, R13.reuse, R12.reuse ;  /* 0x0000000d0c0e7223 */ /* 0x1c0fe2000000400c */
[----:B------:R-:W-:-:S04]  /*0850*/  FFMA.RP R13, R12, R13, R12 ;  /* 0x0000000d0c0d7223 */ /* 0x000fc8000000800c */
[C---:B------:R-:W-:Y:S02]  /*0860*/  LOP3.LUT R12, R14.reuse, 0x7fffff, RZ, 0xc0, !PT ;  /* 0x007fffff0e0c7812 */ /* 0x040fe400078ec0ff */
[----:B------:R-:W-:Y:S02]  /*0870*/  FSETP.NEU.FTZ.AND P0, PT, R14, R13, PT ;  /* 0x0000000d0e00720b */ /* 0x000fe40003f1d000 */
[----:B------:R-:W-:Y:S02]  /*0880*/  LOP3.LUT R13, R12, 0x800000, RZ, 0xfc, !PT ;  /* 0x008000000c0d7812 */ /* 0x000fe400078efcff */
[----:B------:R-:W-:Y:S02]  /*0890*/  SEL R12, RZ, 0xffffffff, !P0 ;  /* 0xffffffffff0c7807 */ /* 0x000fe40004000000 */
[----:B------:R-:W-:-:S03]  /*08a0*/  LOP3.LUT R11, R16, R13, RZ, 0xc0, !PT ;  /* 0x0000000d100b7212 */ /* 0x000fc600078ec0ff */
[----:B------:R-:W-:Y:S01]  /*08b0*/  IMAD.MOV R12, RZ, RZ, -R12 ;  /* 0x000000ffff0c7224 */ /* 0x000fe200078e0a0c */
[----:B------:R-:W-:-:S04]  /*08c0*/  SHF.R.U32.HI R11, RZ, R10, R11 ;  /* 0x0000000aff0b7219 */ /* 0x000fc8000001160b */
[----:B------:R-:W-:Y:S02]  /*08d0*/  LOP3.LUT P1, RZ, R12, R10, R13, 0xf8, !PT ;  /* 0x0000000a0cff7212 */ /* 0x000fe4000782f80d */
[C---:B------:R-:W-:Y:S02]  /*08e0*/  LOP3.LUT P0, RZ, R11.reuse, 0x1, RZ, 0xc0, !PT ;  /* 0x000000010bff7812 */ /* 0x040fe4000780c0ff */
[----:B------:R-:W-:-:S04]  /*08f0*/  LOP3.LUT P2, RZ, R11, 0x2, RZ, 0xc0, !PT ;  /* 0x000000020bff7812 */ /* 0x000fc8000784c0ff */
[----:B------:R-:W-:Y:S02]  /*0900*/  PLOP3.LUT P0, PT, P0, P1, P2, 0xe0, 0x0 ;  /* 0x000000000000781c */ /* 0x000fe40000703c20 */
[----:B------:R-:W-:Y:S02]  /*0910*/  LOP3.LUT P1, RZ, R0, 0x7fffff, RZ, 0xc0, !PT ;  /* 0x007fffff00ff7812 */ /* 0x000fe4000782c0ff */
[----:B------:R-:W-:-:S05]  /*0920*/  SEL R10, RZ, 0x1, !P0 ;  /* 0x00000001ff0a7807 */ /* 0x000fca0004000000 */
[----:B------:R-:W-:-:S05]  /*0930*/  IMAD.MOV R10, RZ, RZ, -R10 ;  /* 0x000000ffff0a7224 */ /* 0x000fca00078e0a0a */
[----:B------:R-:W-:Y:S02]  /*0940*/  ISETP.GE.AND P0, PT, R10, RZ, PT ;  /* 0x000000ff0a00720c */ /* 0x000fe40003f06270 */
[----:B------:R-:W-:-:S04]  /*0950*/  IADD3 R10, PT, PT, R9, -0xfc, RZ ;  /* 0xffffff04090a7810 */ /* 0x000fc80007ffe0ff */
[----:B------:R-:W-:-:S07]  /*0960*/  SHF.R.U32.HI R9, RZ, R10, R13 ;  /* 0x0000000aff097219 */ /* 0x000fce000001160d */
[----:B------:R-:W-:-:S04]  /*0970*/  @!P0 VIADD R9, R9, 0x1 ;  /* 0x0000000109098836 */ /* 0x000fc80000000000 */
[----:B------:R-:W-:-:S05]  /*0980*/  @!P1 IMAD.SHL.U32 R9, R9, 0x2, RZ ;  /* 0x0000000209099824 */ /* 0x000fca00078e00ff */
[----:B------:R-:W-:Y:S01]  /*0990*/  LOP3.LUT R9, R9, 0x80000000, R0, 0xf8, !PT ;  /* 0x8000000009097812 */ /* 0x000fe200078ef800 */
[----:B------:R-:W-:Y:S06]  /*09a0*/  BRA `(.L_x_8) ;  /* 0x0000000000047947 */ /* 0x000fec0003800000 */
.L_x_9:
[----:B------:R0:W1:Y:S02]  /*09b0*/  MUFU.RCP R9, R0 ;  /* 0x0000000000097308 */ /* 0x0000640000001000 */
.L_x_8:
[----:B-1-3--:R-:W-:Y:S01]  /*09c0*/  MOV R10, R9 ;  /* 0x00000009000a7202 */ /* 0x00afe20000000f00 */
[----:B------:R-:W-:-:S04]  /*09d0*/  IMAD.MOV.U32 R9, RZ, RZ, 0x0 ;  /* 0x00000000ff097424 */ /* 0x000fc800078e00ff */
[----:B0-2---:R-:W-:Y:S05]  /*09e0*/  RET.REL.NODEC R8 `(_Z19update_inverse_cudaPfS_iii) ;  /* 0xfffffff408847950 */ /* 0x005fea0003c3ffff */
.L_x_10:
[----:B------:R-:W-:-:S00]  /*09f0*/  BRA `(.L_x_10) ;  /* 0xfffffffc00fc7947 */ /* 0x000fc0000383ffff */
[----:B------:R-:W-:-:S00]  /*0a00*/  NOP ;  /* 0x0000000000007918 */ /* 0x000fc00000000000 */
[----:B------:R-:W-:-:S00]  /*0a10*/  NOP ;  /* 0x0000000000007918 */ /* 0x000fc00000000000 */
[----:B------:R-:W-:-:S00]  /*0a20*/  NOP ;  /* 0x0000000000007918 */ /* 0x000fc00000000000 */
[----:B------:R-:W-:-:S00]  /*0a30*/  NOP ;  /* 0x0000000000007918 */ /* 0x000fc00000000000 */
[----:B------:R-:W-:-:S00]  /*0a40*/  NOP ;  /* 0x0000000000007918 */ /* 0x000fc00000000000 */
[----:B------:R-:W-:-:S00]  /*0a50*/  NOP ;  /* 0x0000000000007918 */ /* 0x000fc00000000000 */
[----:B------:R-:W-:-:S00]  /*0a60*/  NOP ;  /* 0x0000000000007918 */ /* 0x000fc00000000000 */
[----:B------:R-:W-:-:S00]  /*0a70*/  NOP ;  /* 0x0000000000007918 */ /* 0x000fc00000000000 */
.L_x_30:


//--------------------- .text._Z20update_inverse_cuda2PPfS0_S0_S0_iii --------------------------
	.section	.text._Z20update_inverse_cuda2PPfS0_S0_S0_iii,"ax",@progbits
	.align	128
.text._Z20update_inverse_cuda2PPfS0_S0_S0_iii:
        .type           _Z20update_inverse_cuda2PPfS0_S0_S0_iii,@function
        .size           _Z20update_inverse_cuda2PPfS0_S0_S0_iii,(.L_x_32 - _Z20update_inverse_cuda2PPfS0_S0_S0_iii)
        .other          _Z20update_inverse_cuda2PPfS0_S0_S0_iii,@"STO_CUDA_ENTRY STV_DEFAULT"
_Z20update_inverse_cuda2PPfS0_S0_S0_iii:
[----:B------:R-:W-:Y:S01]  /*0000*/  LDC R1, c[0x0][0x37c] ;  /* 0x0000df00ff017b82 */ /* 0x000fe20000000800 */
[----:B------:R-:W0:Y:S07]  /*0010*/  S2R R0, SR_TID.X ;  /* 0x0000000000007919 */ /* 0x000e2e0000002100 */
[----:B------:R-:W1:Y:S01]  /*0020*/  LDC.64 R6, c[0x0][0x390] ;  /* 0x0000e400ff067b82 */ /* 0x000e620000000a00 */
[----:B------:R-:W2:Y:S07]  /*0030*/  LDCU.64 UR8, c[0x0][0x358] ;  /* 0x00006b00ff0877ac */ /* 0x000eae0008000a00 */
[----:B------:R-:W3:Y:S01]  /*0040*/  LDC.64 R8, c[0x0][0x398] ;  /* 0x0000e600ff087b82 */ /* 0x000ee20000000a00 */
[----:B0-----:R-:W-:-:S13]  /*0050*/  ISETP.NE.AND P0, PT, R0, RZ, PT ;  /* 0x000000ff0000720c */ /* 0x001fda0003f05270 */
[----:B------:R-:W0:Y:S01]  /*0060*/  @!P0 S2R R3, SR_CTAID.Y ;  /* 0x0000000000038919 */ /* 0x000e220000002600 */
[----:B------:R-:W0:Y:S02]  /*0070*/  @!P0 LDC.64 R4, c[0x0][0x380] ;  /* 0x0000e000ff048b82 */ /* 0x000e240000000a00 */
[----:B0-----:R-:W-:-:S04]  /*0080*/  @!P0 IMAD.WIDE.U32 R4, R3, 0x8, R4 ;  /* 0x0000000803048825 */ /* 0x001fc800078e0004 */
[C---:B-1----:R-:W-:Y:S02]  /*0090*/  @!P0 IMAD.WIDE.U32 R6, R3.reuse, 0x8, R6 ;  /* 0x0000000803068825 */ /* 0x042fe400078e0006 */
[----:B--2---:R-:W2:Y:S02]  /*00a0*/  @!P0 LDG.E.64 R4, desc[UR8][R4.64] ;  /* 0x0000000804048981 */ /* 0x004ea4000c1e1b00 */
[----:B---3--:R-:W-:Y:S02]  /*00b0*/  @!P0 IMAD.WIDE.U32 R8, R3, 0x8, R8 ;  /* 0x0000000803088825 */ /* 0x008fe400078e0008 */
[----:B------:R-:W2:Y:S04]  /*00c0*/  @!P0 LDG.E.64 R6, desc[UR8][R6.64] ;  /* 0x0000000806068981 */ /* 0x000ea8000c1e1b00 */
[----:B------:R-:W3:Y:S01]  /*00d0*/  @!P0 LDG.E.64 R8, desc[UR8][R8.64] ;  /* 0x0000000808088981 */ /* 0x000ee2000c1e1b00 */
[----:B------:R-:W0:Y:S01]  /*00e0*/  S2UR UR6, SR_CgaCtaId ;  /* 0x00000000000679c3 */ /* 0x000e220000008800 */
[----:B------:R-:W-:-:S02]  /*00f0*/  UMOV UR4, 0x400 ;  /* 0x0000040000047882 */ /* 0x000fc40000000000 */
[----:B0-----:R-:W-:-:S06]  /*0100*/  ULEA UR5, UR6, UR4, 0x18 ;  /* 0x0000000406057291 */ /* 0x001fcc000f8ec0ff */
[----:B------:R-:W-:Y:S01]  /*0110*/  MOV R2, UR5 ;  /* 0x0000000500027c02 */ /* 0x000fe20008000f00 */
[----:B------:R-:W0:Y:S02]  /*0120*/  S2R R3, SR_CTAID.X ;  /* 0x0000000000037919 */ /* 0x000e240000002500 */
[----:B0-----:R-:W-:Y:S01]  /*0130*/  LEA R14, R3, R0, 0x6 ;  /* 0x00000000030e7211 */ /* 0x001fe200078e30ff */
[----:B--2---:R-:W-:Y:S04]  /*0140*/  @!P0 STS.128 [UR5], R4 ;  /* 0x00000004ff008988 */ /* 0x004fe80008000c05 */
[----:B---3--:R-:W-:Y:S01]  /*0150*/  @!P0 STS.64 [UR5+0x10], R8 ;  /* 0x00001008ff008988 */ /* 0x008fe20008000a05 */
[----:B------:R-:W-:Y:S06]  /*0160*/  BAR.SYNC.DEFER_BLOCKING 0x0 ;  /* 0x0000000000007b1d */ /* 0x000fec0000010000 */
[----:B------:R-:W0:Y:S02]  /*0170*/  LDS.64 R10, [R2+0x8] ;  /* 0x00000800020a7984 */ /* 0x000e240000000a00 */
[----:B0-----:R-:W-:-:S06]  /*0180*/  IMAD.WIDE R16, R14, 0x4, R10 ;  /* 0x000000040e107825 */ /* 0x001fcc00078e020a */
[----:B------:R-:W2:Y:S01]  /*0190*/  LDG.E R16, desc[UR8][R16.64] ;  /* 0x0000000810107981 */ /* 0x000ea2000c1e1900 */
[----:B------:R-:W-:-:S04]  /*01a0*/  UIADD3 UR5, UPT, UPT, UR4, 0x18, URZ ;  /* 0x0000001804057890 */ /* 0x000fc8000fffe0ff */
[----:B------:R-:W-:-:S06]  /*01b0*/  ULEA UR5, UR6, UR5, 0x18 ;  /* 0x0000000506057291 */ /* 0x000fcc000f8ec0ff */
[----:B------:R-:W-:-:S05]  /*01c0*/  LEA R13, R0, UR5, 0x2 ;  /* 0x00000005000d7c11 */ /* 0x000fca000f8e10ff */
[----:B--2---:R-:W-:Y:S04]  /*01d0*/  STS [R13], R16 ;  /* 0x000000100d007388 */ /* 0x004fe80000000800 */
[----:B------:R-:W0:Y:S02]  /*01e0*/  LDS.64 R4, [R2+0x10] ;  /* 0x0000100002047984 */ /* 0x000e240000000a00 */
[----:B0-----:R-:W-:-:S06]  /*01f0*/  IMAD.WIDE R4, R14, 0x4, R4 ;  /* 0x000000040e047825 */ /* 0x001fcc00078e0204 */
[----:B------:R-:W2:Y:S01]  /*0200*/  LDG.E R4, desc[UR8][R4.64] ;  /* 0x0000000804047981 */ /* 0x000ea2000c1e1900 */
[----:B------:R-:W-:-:S04]  /*0210*/  UIADD3 UR4, UPT, UPT, UR4, 0x118, URZ ;  /* 0x0000011804047890 */ /* 0x000fc8000fffe0ff */
[----:B------:R-:W-:-:S06]  /*0220*/  ULEA UR4, UR6, UR4, 0x18 ;  /* 0x0000000406047291 */ /* 0x000fcc000f8ec0ff */
[----:B------:R-:W-:Y:S01]  /*0230*/  LEA R7, R0, UR4, 0x2 ;  /* 0x0000000400077c11 */ /* 0x000fe2000f8e10ff */
[----:B------:R-:W-:Y:S04]  /*0240*/  BSSY.RECONVERGENT B0, `(.L_x_11) ;  /* 0x0000019000007945 */ /* 0x000fe80003800200 */
[----:B--2---:R0:W-:Y:S01]  /*0250*/  STS [R7], R4 ;  /* 0x0000000407007388 */ /* 0x0041e20000000800 */
[----:B------:R-:W-:Y:S05]  /*0260*/  @P0 BRA `(.L_x_12) ;  /* 0x0000000000580947 */ /* 0x000fea0003800000 */
[----:B------:R-:W1:Y:S02]  /*0270*/  LDC R3, c[0x0][0x3a8] ;  /* 0x0000ea00ff037b82 */ /* 0x000e640000000800 */
[----:B-1----:R-:W-:-:S06]  /*0280*/  IMAD.WIDE R10, R3, 0x4, R10 ;  /* 0x00000004030a7825 */ /* 0x002fcc00078e020a */
[----:B------:R-:W2:Y:S01]  /*0290*/  LDG.E R10, desc[UR8][R10.64] ;  /* 0x000000080a0a7981 */ /* 0x000ea2000c1e1900 */
[----:B------:R-:W-:Y:S02]  /*02a0*/  UMOV UR4, 0x3f800000 ;  /* 0x3f80000000047882 */ /* 0x000fe40000000000 */
[----:B------:R-:W-:Y:S01]  /*02b0*/  MOV R6, UR4 ;  /* 0x0000000400067c02 */ /* 0x000fe20008000f00 */
[----:B--2---:R-:W-:-:S04]  /*02c0*/  FADD R3, R10, 1 ;  /* 0x3f8000000a037421 */ /* 0x004fc80000000000 */
[----:B------:R-:W1:Y:S08]  /*02d0*/  MUFU.RCP R2, R3 ;  /* 0x0000000300027308 */ /* 0x000e700000001000 */
[----:B------:R-:W2:Y:S01]  /*02e0*/  FCHK P0, -R6, R3 ;  /* 0x0000000306007302 */ /* 0x000ea20000000100 */
[----:B-1----:R-:W-:-:S04]  /*02f0*/  FFMA R5, -R3, R2, 1 ;  /* 0x3f80000003057423 */ /* 0x002fc80000000102 */
[----:B------:R-:W-:-:S04]  /*0300*/  FFMA R2, R2, R5, R2 ;  /* 0x0000000502027223 */ /* 0x000fc80000000002 */
[----:B0-----:R-:W-:-:S04]  /*0310*/  FFMA R4, R2, -1, RZ ;  /* 0xbf80000002047823 */ /* 0x001fc800000000ff */
[----:B------:R-:W-:-:S04]  /*0320*/  FFMA R5, -R3, R4, -1 ;  /* 0xbf80000003057423 */ /* 0x000fc80000000104 */
[----:B------:R-:W-:Y:S01]  /*0330*/  FFMA R5, R2, R5, R4 ;  /* 0x0000000502057223 */ /* 0x000fe20000000004 */
[----:B--2---:R-:W-:Y:S06]  /*0340*/  @!P0 BRA `(.L_x_13) ;  /* 0x00000000000c8947 */ /* 0x004fec0003800000 */
[----:B------:R-:W-:-:S07]  /*0350*/  MOV R4, 0x370 ;  /* 0x0000037000047802 */ /* 0x000fce0000000f00 */
[----:B------:R-:W-:Y:S05]  /*0360*/  CALL.REL.NOINC `($__internal_1_$__cuda_sm3x_div_rn_noftz_f32_slowpath) ;  /* 0x0000001000e07944 */ /* 0x000fea0003c00000 */
[----:B------:R-:W-:-:S07]  /*0370*/  MOV R5, R3 ;  /* 0x0000000300057202 */ /* 0x000fce0000000f00 */
.L_x_13:
[----:B------:R-:W0:Y:S01]  /*0380*/  S2UR UR5, SR_CgaCtaId ;  /* 0x00000000000579c3 */ /* 0x000e220000008800 */
[----:B------:R-:W-:Y:S02]  /*0390*/  UMOV UR4, 0x400 ;  /* 0x0000040000047882 */ /* 0x000fe40000000000 */
[----:B0-----:R-:W-:-:S06]  /*03a0*/  ULEA UR4, UR5, UR4, 0x18 ;  /* 0x0000000405047291 */ /* 0x001fcc000f8ec0ff */
[----:B------:R-:W-:-:S05]  /*03b0*/  MOV R2, UR4 ;  /* 0x0000000400027c02 */ /* 0x000fca0008000f00 */
[----:B------:R1:W-:Y:S02]  /*03c0*/  STS [R2+0x218], R5 ;  /* 0x0002180502007388 */ /* 0x0003e40000000800 */
.L_x_12:
[----:B------:R-:W-:Y:S05]  /*03d0*/  BSYNC.RECONVERGENT B0 ;  /* 0x0000000000007941 */ /* 0x000fea0003800200 */
.L_x_11:
[----:B-1----:R-:W1:Y:S08]  /*03e0*/  LDC R5, c[0x0][0x3a0] ;  /* 0x0000e800ff057b82 */ /* 0x002e700000000800 */
[----:B------:R-:W-:Y:S01]  /*03f0*/  BAR.SYNC.DEFER_BLOCKING 0x0 ;  /* 0x0000000000007b1d */ /* 0x000fe20000010000 */
[----:B-1----:R-:W-:-:S13]  /*0400*/  ISETP.GE.AND P0, PT, R5, 0x40, PT ;  /* 0x000000400500780c */ /* 0x002fda0003f06270 */
[----:B------:R-:W-:Y:S05]  /*0410*/  @!P0 EXIT ;  /* 0x000000000000894d */ /* 0x000fea0003800000 */
[----:B------:R-:W1:Y:S01]  /*0420*/  LDC R3, c[0x0][0x3a4] ;  /* 0x0000e900ff037b82 */ /* 0x000e620000000800 */
[----:B0-----:R-:W-:-:S04]  /*0430*/  SHF.R.S32.HI R4, RZ, 0x1f, R5 ;  /* 0x0000001fff047819 */ /* 0x001fc80000011405 */
[----:B------:R-:W-:Y:S01]  /*0440*/  LEA.HI R4, R4, R5, RZ, 0x6 ;  /* 0x0000000504047211 */ /* 0x000fe200078f30ff */
[----:B------:R-:W-:-:S03]  /*0450*/  HFMA2 R5, -RZ, RZ, 0, 0 ;  /* 0x00000000ff057431 */ /* 0x000fc600000001ff */
[----:B------:R-:W-:Y:S02]  /*0460*/  SHF.R.S32.HI R6, RZ, 0x6, R4 ;  /* 0x00000006ff067819 */ /* 0x000fe40000011404 */
[----:B-1----:R-:W-:-:S07]  /*0470*/  SHF.L.U32 R12, R3, 0x6, RZ ;  /* 0x00000006030c7819 */ /* 0x002fce00000006ff */
.L_x_14:
[----:B-1----:R-:W0:Y:S01]  /*0480*/  LDS.64 R8, [R2+0x10] ;  /* 0x0000100002087984 */ /* 0x002e220000000a00 */
[----:B------:R-:W-:-:S03]  /*0490*/  LEA R11, R5, R0, 0x6 ;  /* 0x00000000050b7211 */ /* 0x000fc600078e30ff */
[----:B------:R-:W1:Y:S02]  /*04a0*/  LDS R4, [R2+0x218] ;  /* 0x0002180002047984 */ /* 0x000e640000000800 */
[----:B0-----:R-:W-:-:S06]  /*04b0*/  IMAD.WIDE.U32 R10, R11, 0x4, R8 ;  /* 0x000000040b0a7825 */ /* 0x001fcc00078e0008 */
[----:B------:R-:W1:Y:S01]  /*04c0*/  LDG.E R11, desc[UR8][R10.64] ;  /* 0x000000080a0b7981 */ /* 0x000e62000c1e1900 */
[----:B------:R-:W-:Y:S02]  /*04d0*/  IMAD R15, R12, R5, R14 ;  /* 0x000000050c0f7224 */ /* 0x000fe400078e020e */
[----:B-1----:R-:W-:-:S05]  /*04e0*/  FMUL R18, R4, R11 ;  /* 0x0000000b04127220 */ /* 0x002fca0000400000 */
[----:B------:R-:W-:Y:S01]  /*04f0*/  STS [R7], R18 ;  /* 0x0000001207007388 */ /* 0x000fe20000000800 */
[----:B------:R-:W-:Y:S06]  /*0500*/  BAR.SYNC.DEFER_BLOCKING 0x0 ;  /* 0x0000000000007b1d */ /* 0x000fec0000010000 */
[----:B------:R-:W0:Y:S04]  /*0510*/  LDS.64 R16, [R2] ;  /* 0x0000000002107984 */ /* 0x000e280000000a00 */
[----:B------:R-:W-:Y:S04]  /*0520*/  LDS R4, [R13] ;  /* 0x000000000d047984 */ /* 0x000fe80000000800 */
[----:B------:R-:W1:Y:S01]  /*0530*/  LDS.64 R8, [R2+0x118] ;  /* 0x0001180002087984 */ /* 0x000e620000000a00 */
[----:B0-----:R-:W-:-:S05]  /*0540*/  IMAD.WIDE R24, R15, 0x4, R16 ;  /* 0x000000040f187825 */ /* 0x001fca00078e0210 */
[----:B------:R-:W1:Y:S01]  /*0550*/  LDG.E R19, desc[UR8][R24.64] ;  /* 0x0000000818137981 */ /* 0x000e62000c1e1900 */
[----:B------:R-:W-:-:S04]  /*0560*/  IMAD.WIDE R22, R3, 0x4, R24 ;  /* 0x0000000403167825 */ /* 0x000fc800078e0218 */
[----:B-1----:R-:W-:-:S05]  /*0570*/  FFMA R27, R4, R8, R19 ;  /* 0x00000008041b7223 */ /* 0x002fca0000000013 */
[----:B------:R-:W-:Y:S04]  /*0580*/  STG.E desc[UR8][R24.64], R27 ;  /* 0x0000001b18007986 */ /* 0x000fe8000c101908 */
[----:B------:R-:W2:Y:S01]  /*0590*/  LDG.E R11, desc[UR8][R22.64] ;  /* 0x00000008160b7981 */ /* 0x000ea2000c1e1900 */
[----:B------:R-:W-:-:S04]  /*05a0*/  IMAD.WIDE R20, R3, 0x4, R22 ;  /* 0x0000000403147825 */ /* 0x000fc800078e0216 */
[C---:B--2---:R-:W-:Y:S02]  /*05b0*/  FFMA R29, R4.reuse, R9, R11 ;  /* 0x00000009041d7223 */ /* 0x044fe4000000000b */
[----:B------:R-:W0:Y:S04]  /*05c0*/  LDS.128 R8, [R2+0x120] ;  /* 0x0001200002087984 */ /* 0x000e280000000c00 */
[----:B------:R1:W-:Y:S04]  /*05d0*/  STG.E desc[UR8][R22.64], R29 ;  /* 0x0000001d16007986 */ /* 0x0003e8000c101908 */
[----:B------:R-:W0:Y:S02]  /*05e0*/  LDG.E R19, desc[UR8][R20.64] ;  /* 0x0000000814137981 */ /* 0x000e24000c1e1900 */
[----:B0-----:R-:W-:Y:S01]  /*05f0*/  FFMA R8, R4, R8, R19 ;  /* 0x0000000804087223 */ /* 0x001fe20000000013 */
[----:B------:R-:W-:-:S04]  /*0600*/  IMAD.WIDE R18, R3, 0x4, R20 ;  /* 0x0000000403127825 */ /* 0x000fc800078e0214 */
[----:B------:R0:W-:Y:S04]  /*0610*/  STG.E desc[UR8][R20.64], R8 ;  /* 0x0000000814007986 */ /* 0x0001e8000c101908 */
[----:B------:R-:W2:Y:S01]  /*0620*/  LDG.E R26, desc[UR8][R18.64] ;  /* 0x00000008121a7981 */ /* 0x000ea2000c1e1900 */
[----:B------:R-:W-:-:S04]  /*0630*/  IMAD.WIDE R24, R3, 0x4, R18 ;  /* 0x0000000403187825 */ /* 0x000fc800078e0212 */
[----:B--2---:R-:W-:-:S05]  /*0640*/  FFMA R27, R4, R9, R26 ;  /* 0x00000009041b7223 */ /* 0x004fca000000001a */
[----:B------:R2:W-:Y:S04]  /*0650*/  STG.E desc[UR8][R18.64], R27 ;  /* 0x0000001b12007986 */ /* 0x0005e8000c101908 */
[----:B------:R-:W3:Y:S01]  /*0660*/  LDG.E R9, desc[UR8][R24.64] ;  /* 0x0000000818097981 */ /* 0x000ee2000c1e1900 */
[----:B-1----:R-:W-:-:S04]  /*0670*/  IMAD.WIDE R22, R3, 0x4, R24 ;  /* 0x0000000403167825 */ /* 0x002fc800078e0218 */
[----:B---3--:R-:W-:-:S05]  /*0680*/  FFMA R29, R4, R10, R9 ;  /* 0x0000000a041d7223 */ /* 0x008fca0000000009 */
[----:B------:R-:W-:Y:S04]  /*0690*/  STG.E desc[UR8][R24.64], R29 ;  /* 0x0000001d18007986 */ /* 0x000fe8000c101908 */
[----:B------:R-:W3:Y:S01]  /*06a0*/  LDG.E R9, desc[UR8][R22.64] ;  /* 0x0000000816097981 */ /* 0x000ee2000c1e1900 */
[----:B0-----:R-:W-:-:S04]  /*06b0*/  IMAD.WIDE R20, R3, 0x4, R22 ;  /* 0x0000000403147825 */ /* 0x001fc800078e0216 */
[----:B---3--:R-:W-:Y:S02]  /*06c0*/  FFMA R26, R4, R11, R9 ;  /* 0x0000000b041a7223 */ /* 0x008fe40000000009 */
[----:B------:R-:W0:Y:S04]  /*06d0*/  LDS.128 R8, [R2+0x130] ;  /* 0x0001300002087984 */ /* 0x000e280000000c00 */
[----:B------:R1:W-:Y:S04]  /*06e0*/  STG.E desc[UR8][R22.64], R26 ;  /* 0x0000001a16007986 */ /* 0x0003e8000c101908 */
[----:B------:R-:W0:Y:S01]  /*06f0*/  LDG.E R28, desc[UR8][R20.64] ;  /* 0x00000008141c7981 */ /* 0x000e22000c1e1900 */
[----:B--2---:R-:W-:-:S04]  /*0700*/  IMAD.WIDE R18, R3, 0x4, R20 ;  /* 0x0000000403127825 */ /* 0x004fc800078e0214 */
[----:B0-----:R-:W-:-:S05]  /*0710*/  FFMA R27, R4, R8, R28 ;  /* 0x00000008041b7223 */ /* 0x001fca000000001c */
[----:B------:R0:W-:Y:S04]  /*0720*/  STG.E desc[UR8][R20.64], R27 ;  /* 0x0000001b14007986 */ /* 0x0001e8000c101908 */
[----:B------:R-:W2:Y:S01]  /*0730*/  LDG.E R8, desc[UR8][R18.64] ;  /* 0x0000000812087981 */ /* 0x000ea2000c1e1900 */
[----:B------:R-:W-:-:S05]  /*0740*/  LEA R15, R3, R15, 0x3 ;  /* 0x0000000f030f7211 */ /* 0x000fca00078e18ff */
        /* <DEDUP_REMOVED lines=217> */
[----:B------:R-:W0:Y:S01]  /*14e0*/  LDG.E R9, desc[UR8][R22.64] ;  /* 0x0000000816097981 */ /* 0x000e22000c1e1900 */
[----:B------:R-:W-:-:S04]  /*14f0*/  IMAD.WIDE R16, R3, 0x4, R22 ;  /* 0x0000000403107825 */ /* 0x000fc800078e0216 */
[----:B0-----:R-:W-:Y:S02]  /*1500*/  FFMA R21, R4, R11, R9 ;  /* 0x0000000b04157223 */ /* 0x001fe40000000009 */
[----:B------:R-:W0:Y:S04]  /*1510*/  LDS.128 R8, [R2+0x200] ;  /* 0x0002000002087984 */ /* 0x000e280000000c00 */
[----:B------:R1:W-:Y:S04]  /*1520*/  STG.E desc[UR8][R22.64], R21 ;  /* 0x0000001516007986 */ /* 0x0003e8000c101908 */
[----:B------:R-:W0:Y:S01]  /*1530*/  LDG.E R27, desc[UR8][R16.64] ;  /* 0x00000008101b7981 */ /* 0x000e22000c1e1900 */
[----:B--2---:R-:W-:-:S04]  /*1540*/  IMAD.WIDE R18, R3, 0x4, R16 ;  /* 0x0000000403127825 */ /* 0x004fc800078e0210 */
[----:B0-----:R-:W-:-:S05]  /*1550*/  FFMA R27, R4, R8, R27 ;  /* 0x00000008041b7223 */ /* 0x001fca000000001b */
[----:B------:R-:W-:Y:S04]  /*1560*/  STG.E desc[UR8][R16.64], R27 ;  /* 0x0000001b10007986 */ /* 0x000fe8000c101908 */
[----:B------:R-:W2:Y:S04]  /*1570*/  LDG.E R29, desc[UR8][R18.64] ;  /* 0x00000008121d7981 */ /* 0x000ea8000c1e1900 */
[----:B------:R-:W0:Y:S01]  /*1580*/  LDS.64 R16, [R2+0x210] ;  /* 0x0002100002107984 */ /* 0x000e220000000a00 */
[----:B--2---:R-:W-:Y:S01]  /*1590*/  FFMA R29, R4, R9, R29 ;  /* 0x00000009041d7223 */ /* 0x004fe2000000001d */
[----:B------:R-:W-:-:S04]  /*15a0*/  IMAD.WIDE R8, R3, 0x4, R18 ;  /* 0x0000000403087825 */ /* 0x000fc800078e0212 */
[----:B------:R2:W-:Y:S04]  /*15b0*/  STG.E desc[UR8][R18.64], R29 ;  /* 0x0000001d12007986 */ /* 0x0005e8000c101908 */
[----:B------:R-:W3:Y:S01]  /*15c0*/  LDG.E R15, desc[UR8][R8.64] ;  /* 0x00000008080f7981 */ /* 0x000ee2000c1e1900 */
[----:B-1----:R-:W-:-:S04]  /*15d0*/  IMAD.WIDE R20, R3, 0x4, R8 ;  /* 0x0000000403147825 */ /* 0x002fc800078e0208 */
[----:B---3--:R-:W-:-:S05]  /*15e0*/  FFMA R15, R4, R10, R15 ;  /* 0x0000000a040f7223 */ /* 0x008fca000000000f */
[----:B------:R1:W-:Y:S04]  /*15f0*/  STG.E desc[UR8][R8.64], R15 ;  /* 0x0000000f08007986 */ /* 0x0003e8000c101908 */
[----:B------:R-:W3:Y:S02]  /*1600*/  LDG.E R23, desc[UR8][R20.64] ;  /* 0x0000000814177981 */ /* 0x000ee4000c1e1900 */
[----:B---3--:R-:W-:Y:S01]  /*1610*/  FFMA R23, R4, R11, R23 ;  /* 0x0000000b04177223 */ /* 0x008fe20000000017 */
[----:B------:R-:W-:-:S04]  /*1620*/  IMAD.WIDE R10, R3, 0x4, R20 ;  /* 0x00000004030a7825 */ /* 0x000fc800078e0214 */
[----:B------:R1:W-:Y:S04]  /*1630*/  STG.E desc[UR8][R20.64], R23 ;  /* 0x0000001714007986 */ /* 0x0003e8000c101908 */
[----:B------:R-:W0:Y:S01]  /*1640*/  LDG.E R25, desc[UR8][R10.64] ;  /* 0x000000080a197981 */ /* 0x000e22000c1e1900 */
[----:B--2---:R-:W-:-:S04]  /*1650*/  IMAD.WIDE R18, R3, 0x4, R10 ;  /* 0x0000000403127825 */ /* 0x004fc800078e020a */
[----:B0-----:R-:W-:-:S05]  /*1660*/  FFMA R25, R4, R16, R25 ;  /* 0x0000001004197223 */ /* 0x001fca0000000019 */
[----:B------:R1:W-:Y:S04]  /*1670*/  STG.E desc[UR8][R10.64], R25 ;  /* 0x000000190a007986 */ /* 0x0003e8000c101908 */
[----:B------:R-:W2:Y:S01]  /*1680*/  LDG.E R27, desc[UR8][R18.64] ;  /* 0x00000008121b7981 */ /* 0x000ea2000c1e1900 */
[----:B------:R-:W-:-:S04]  /*1690*/  IADD3 R5, PT, PT, R5, 0x1, RZ ;  /* 0x0000000105057810 */ /* 0x000fc80007ffe0ff */
[----:B------:R-:W-:Y:S01]  /*16a0*/  ISETP.NE.AND P0, PT, R5, R6, PT ;  /* 0x000000060500720c */ /* 0x000fe20003f05270 */
[----:B--2---:R-:W-:-:S05]  /*16b0*/  FFMA R17, R4, R17, R27 ;  /* 0x0000001104117223 */ /* 0x004fca000000001b */
[----:B------:R1:W-:Y:S07]  /*16c0*/  STG.E desc[UR8][R18.64], R17 ;  /* 0x0000001112007986 */ /* 0x0003ee000c101908 */
[----:B------:R-:W-:Y:S05]  /*16d0*/  @P0 BRA `(.L_x_14) ;  /* 0xffffffec00680947 */ /* 0x000fea000383ffff */
[----:B------:R-:W-:Y:S05]  /*16e0*/  EXIT ;  /* 0x000000000000794d */ /* 0x000fea0003800000 */
        .weak           $__internal_1_$__cuda_sm3x_div_rn_noftz_f32_slowpath
        .type           $__internal_1_$__cuda_sm3x_div_rn_noftz_f32_slowpath,@function
        .size           $__internal_1_$__cuda_sm3x_div_rn_noftz_f32_slowpath,(.L_x_32 - $__internal_1_$__cuda_sm3x_div_rn_noftz_f32_slowpath)
$__internal_1_$__cuda_sm3x_div_rn_noftz_f32_slowpath:
[----:B------:R-:W-:Y:S02]  /*16f0*/  SHF.R.U32.HI R2, RZ, 0x17, R3 ;  /* 0x00000017ff027819 */ /* 0x000fe40000011603 */
[----:B------:R-:W-:Y:S02]  /*1700*/  MOV R6, R3 ;  /* 0x0000000300067202 */ /* 0x000fe40000000f00 */
[----:B------:R-:W-:-:S04]  /*1710*/  LOP3.LUT R5, R2, 0xff, RZ, 0xc0, !PT ;  /* 0x000000ff02057812 */ /* 0x000fc800078ec0ff */
[----:B------:R-:W-:-:S04]  /*1720*/  IADD3 R9, PT, PT, R5, -0x1, RZ ;  /* 0xffffffff05097810 */ /* 0x000fc80007ffe0ff */
[----:B------:R-:W-:-:S13]  /*1730*/  ISETP.GT.U32.AND P0, PT, R9, 0xfd, PT ;  /* 0x000000fd0900780c */ /* 0x000fda0003f04070 */
[----:B------:R-:W-:Y:S01]  /*1740*/  @!P0 MOV R8, RZ ;  /* 0x000000ff00088202 */ /* 0x000fe20000000f00 */
[----:B------:R-:W-:Y:S06]  /*1750*/  @!P0 BRA `(.L_x_15) ;  /* 0x0000000000408947 */ /* 0x000fec0003800000 */
[----:B------:R-:W-:Y:S02]  /*1760*/  FSETP.GTU.FTZ.AND P0, PT, |R3|, +INF , PT ;  /* 0x7f8000000300780b */ /* 0x000fe40003f1c200 */
[----:B------:R-:W-:-:S11]  /*1770*/  MOV R2, R3 ;  /* 0x0000000300027202 */ /* 0x000fd60000000f00 */
[----:B------:R-:W-:Y:S05]  /*1780*/  @P0 BRA `(.L_x_16) ;  /* 0x0000000400240947 */ /* 0x000fea0003800000 */
[----:B------:R-:W-:-:S05]  /*1790*/  HFMA2 R3, -RZ, RZ, -1.875, 0 ;  /* 0xbf800000ff037431 */ /* 0x000fca00000001ff */
[----:B------:R-:W-:-:S13]  /*17a0*/  LOP3.LUT P0, RZ, R6, 0x7fffffff, R3, 0xc8, !PT ;  /* 0x7fffffff06ff7812 */ /* 0x000fda000780c803 */
[----:B------:R-:W-:Y:S05]  /*17b0*/  @!P0 BRA `(.L_x_17) ;  /* 0x0000000400108947 */ /* 0x000fea0003800000 */
[----:B------:R-:W-:Y:S02]  /*17c0*/  FSETP.NEU.FTZ.AND P0, PT, |R2|, +INF , PT ;  /* 0x7f8000000200780b */ /* 0x000fe40003f1d200 */
[----:B------:R-:W-:-:S04]  /*17d0*/  LOP3.LUT P1, RZ, R3, 0x7fffffff, RZ, 0xc0, !PT ;  /* 0x7fffffff03ff7812 */ /* 0x000fc8000782c0ff */
[----:B------:R-:W-:-:S13]  /*17e0*/  PLOP3.LUT P0, PT, P0, P1, PT, 0x2f, 0xf2 ;  /* 0x0000000000f2781c */ /* 0x000fda0000702577 */
[----:B------:R-:W-:Y:S05]  /*17f0*/  @P0 BRA `(.L_x_18) ;  /* 0x0000000000f80947 */ /* 0x000fea0003800000 */
[----:B------:R-:W-:-:S13]  /*1800*/  LOP3.LUT P0, RZ, R6, 0x7fffffff, RZ, 0xc0, !PT ;  /* 0x7fffffff06ff7812 */ /* 0x000fda000780c0ff */
[----:B------:R-:W-:Y:S05]  /*1810*/  @!P0 BRA `(.L_x_19) ;  /* 0x0000000000e48947 */ /* 0x000fea0003800000 */
[----:B------:R-:W-:Y:S02]  /*1820*/  ISETP.GE.AND P0, PT, R9, RZ, PT ;  /* 0x000000ff0900720c */ /* 0x000fe40003f06270 */
[----:B------:R-:W-:-:S11]  /*1830*/  MOV R8, RZ ;  /* 0x000000ff00087202 */ /* 0x000fd60000000f00 */
[----:B------:R-:W-:Y:S01]  /*1840*/  @!P0 FFMA R6, R2, 1.84467440737095516160e+19, RZ ;  /* 0x5f80000002068823 */ /* 0x000fe200000000ff */
[----:B------:R-:W-:-:S07]  /*1850*/  @!P0 IADD3 R8, PT, PT, R8, 0x40, RZ ;  /* 0x0000004008088810 */ /* 0x000fce0007ffe0ff */
.L_x_15:
[----:B------:R-:W-:Y:S01]  /*1860*/  LEA R3, R5, 0xc0800000, 0x17 ;  /* 0xc080000005037811 */ /* 0x000fe200078eb8ff */
[----:B------:R-:W-:Y:S01]  /*1870*/  UMOV UR4, 0xbf800000 ;  /* 0xbf80000000047882 */ /* 0x000fe20000000000 */
[----:B------:R-:W-:Y:S02]  /*1880*/  IADD3 R8, PT, PT, R8, 0x7f, -R5 ;  /* 0x0000007f08087810 */ /* 0x000fe40007ffe805 */
[----:B------:R-:W-:-:S04]  /*1890*/  IADD3 R6, PT, PT, -R3, R6, RZ ;  /* 0x0000000603067210 */ /* 0x000fc80007ffe1ff */
[----:B------:R-:W0:Y:S01]  /*18a0*/  MUFU.RCP R2, R6 ;  /* 0x0000000600027308 */ /* 0x000e220000001000 */
[----:B------:R-:W-:-:S04]  /*18b0*/  FADD.FTZ R3, -R6, -RZ ;  /* 0x800000ff06037221 */ /* 0x000fc80000010100 */
[----:B0-----:R-:W-:-:S04]  /*18c0*/  FFMA R9, R2, R3, 1 ;  /* 0x3f80000002097423 */ /* 0x001fc80000000003 */
[----:B------:R-:W-:-:S04]  /*18d0*/  FFMA R2, R2, R9, R2 ;  /* 0x0000000902027223 */ /* 0x000fc80000000002 */
[----:B------:R-:W-:-:S04]  /*18e0*/  FFMA R9, R2, UR4, RZ ;  /* 0x0000000402097c23 */ /* 0x000fc800080000ff */
[----:B------:R-:W-:-:S04]  /*18f0*/  FFMA R10, R3, R9, UR4 ;  /* 0x00000004030a7e23 */ /* 0x000fc80008000009 */
[----:B------:R-:W-:-:S04]  /*1900*/  FFMA R11, R2, R10, R9 ;  /* 0x0000000a020b7223 */ /* 0x000fc80000000009 */
[----:B------:R-:W-:-:S04]  /*1910*/  FFMA R10, R3, R11, UR4 ;  /* 0x00000004030a7e23 */ /* 0x000fc8000800000b */
[----:B------:R-:W-:-:S05]  /*1920*/  FFMA R3, R2, R10, R11 ;  /* 0x0000000a02037223 */ /* 0x000fca000000000b */
[----:B------:R-:W-:-:S04]  /*1930*/  SHF.R.U32.HI R9, RZ, 0x17, R3 ;  /* 0x00000017ff097819 */ /* 0x000fc80000011603 */
[----:B------:R-:W-:-:S04]  /*1940*/  LOP3.LUT R9, R9, 0xff, RZ, 0xc0, !PT ;  /* 0x000000ff09097812 */ /* 0x000fc800078ec0ff */
[----:B------:R-:W-:-:S04]  /*1950*/  IADD3 R12, PT, PT, R9, R8, RZ ;  /* 0x00000008090c7210 */ /* 0x000fc80007ffe0ff */
[----:B------:R-:W-:-:S04]  /*1960*/  IADD3 R5, PT, PT, R12, -0x1, RZ ;  /* 0xffffffff0c057810 */ /* 0x000fc80007ffe0ff */
[----:B------:R-:W-:-:S13]  /*1970*/  ISETP.GE.U32.AND P0, PT, R5, 0xfe, PT ;  /* 0x000000fe0500780c */ /* 0x000fda0003f06070 */
[----:B------:R-:W-:Y:S05]  /*1980*/  @!P0 BRA `(.L_x_20) ;  /* 0x0000000000808947 */ /* 0x000fea0003800000 */
[----:B------:R-:W-:-:S13]  /*1990*/  ISETP.GT.AND P0, PT, R12, 0xfe, PT ;  /* 0x000000fe0c00780c */ /* 0x000fda0003f04270 */
[----:B------:R-:W-:Y:S05]  /*19a0*/  @P0 BRA `(.L_x_21) ;  /* 0x00000000006c0947 */ /* 0x000fea0003800000 */
[----:B------:R-:W-:-:S13]  /*19b0*/  ISETP.GE.AND P0, PT, R12, 0x1, PT ;  /* 0x000000010c00780c */ /* 0x000fda0003f06270 */
[----:B------:R-:W-:Y:S05]  /*19c0*/  @P0 BRA `(.L_x_22) ;  /* 0x0000000000980947 */ /* 0x000fea0003800000 */
[----:B------:R-:W-:Y:S02]  /*19d0*/  ISETP.GE.AND P0, PT, R12, -0x18, PT ;  /* 0xffffffe80c00780c */ /* 0x000fe40003f06270 */
[----:B------:R-:W-:-:S11]  /*19e0*/  LOP3.LUT R3, R3, 0x80000000, RZ, 0xc0, !PT ;  /* 0x8000000003037812 */ /* 0x000fd600078ec0ff */
[----:B------:R-:W-:Y:S05]  /*19f0*/  @!P0 BRA `(.L_x_22) ;  /* 0x00000000008c8947 */ /* 0x000fea0003800000 */
[-CC-:B------:R-:W-:Y:S01]  /*1a00*/  FFMA.RZ R5, R2, R10.reuse, R11.reuse ;  /* 0x0000000a02057223 */ /* 0x180fe2000000c00b */
[C---:B------:R-:W-:Y:S02]  /*1a10*/  IADD3 R9, PT, PT, R12.reuse, 0x20, RZ ;  /* 0x000000200c097810 */ /* 0x040fe40007ffe0ff */
[----:B------:R-:W-:Y:S02]  /*1a20*/  ISETP.NE.AND P2, PT, R12, RZ, PT ;  /* 0x000000ff0c00720c */ /* 0x000fe40003f45270 */
[----:B------:R-:W-:Y:S01]  /*1a30*/  LOP3.LUT R6, R5, 0x7fffff, RZ, 0xc0, !PT ;  /* 0x007fffff05067812 */ /* 0x000fe200078ec0ff */
[CCC-:B------:R-:W-:Y:S01]  /*1a40*/  FFMA.RP R5, R2.reuse, R10.reuse, R11.reuse ;  /* 0x0000000a02057223 */ /* 0x1c0fe2000000800b */
[----:B------:R-:W-:Y:S01]  /*1a50*/  FFMA.RM R2, R2, R10, R11 ;  /* 0x0000000a02027223 */ /* 0x000fe2000000400b */
[----:B------:R-:W-:Y:S02]  /*1a60*/  ISETP.NE.AND P1, PT, R12, RZ, PT ;  /* 0x000000ff0c00720c */ /* 0x000fe40003f25270 */
[----:B------:R-:W-:-:S02]  /*1a70*/  LOP3.LUT R6, R6, 0x800000, RZ, 0xfc, !PT ;  /* 0x0080000006067812 */ /* 0x000fc400078efcff */
[----:B------:R-:W-:Y:S02]  /*1a80*/  IADD3 R8, PT, PT, -R12, RZ, RZ ;  /* 0x000000ff0c087210 */ /* 0x000fe40007ffe1ff */
[----:B------:R-:W-:Y:S02]  /*1a90*/  SHF.L.U32 R9, R6, R9, RZ ;  /* 0x0000000906097219 */ /* 0x000fe400000006ff */
[----:B------:R-:W-:Y:S02]  /*1aa0*/  FSETP.NEU.FTZ.AND P0, PT, R5, R2, PT ;  /* 0x000000020500720b */ /* 0x000fe40003f1d000 */
[----:B------:R-:W-:Y:S02]  /*1ab0*/  SEL R5, R8, RZ, P2 ;  /* 0x000000ff08057207 */ /* 0x000fe40001000000 */
[----:B------:R-:W-:Y:S02]  /*1ac0*/  ISETP.NE.AND P1, PT, R9, RZ, P1 ;  /* 0x000000ff0900720c */ /* 0x000fe40000f25270 */
[----:B------:R-:W-:-:S02]  /*1ad0*/  SHF.R.U32.HI R5, RZ, R5, R6 ;  /* 0x00000005ff057219 */ /* 0x000fc40000011606 */
[----:B------:R-:W-:Y:S02]  /*1ae0*/  PLOP3.LUT P0, PT, P0, P1, PT, 0xf8, 0x8f ;  /* 0x00000000008f781c */ /* 0x000fe40000703f70 */
[----:B------:R-:W-:Y:S02]  /*1af0*/  SHF.R.U32.HI R9, RZ, 0x1, R5 ;  /* 0x00000001ff097819 */ /* 0x000fe40000011605 */
[----:B------:R-:W-:-:S04]  /*1b00*/  SEL R2, RZ, 0x1, !P0 ;  /* 0x00000001ff027807 */ /* 0x000fc80004000000 */
[----:B------:R-:W-:-:S04]  /*1b10*/  LOP3.LUT R2, R2, 0x1, R9, 0xf8, !PT ;  /* 0x0000000102027812 */ /* 0x000fc800078ef809 */
[----:B------:R-:W-:-:S04]  /*1b20*/  LOP3.LUT R2, R2, R5, RZ, 0xc0, !PT ;  /* 0x0000000502027212 */ /* 0x000fc800078ec0ff */
[----:B------:R-:W-:-:S04]  /*1b30*/  IADD3 R2, PT, PT, R9, R2, RZ ;  /* 0x0000000209027210 */ /* 0x000fc80007ffe0ff */
[----:B------:R-:W-:Y:S01]  /*1b40*/  LOP3.LUT R3, R2, R3, RZ, 0xfc, !PT ;  /* 0x0000000302037212 */ /* 0x000fe200078efcff */
[----:B------:R-:W-:Y:S06]  /*1b50*/  BRA `(.L_x_22) ;  /* 0x0000000000347947 */ /* 0x000fec0003800000 */
.L_x_21:
[----:B------:R-:W-:-:S04]  /*1b60*/  LOP3.LUT R3, R3, 0x80000000, RZ, 0xc0, !PT ;  /* 0x8000000003037812 */ /* 0x000fc800078ec0ff */
[----:B------:R-:W-:Y:S01]  /*1b70*/  LOP3.LUT R3, R3, 0x7f800000, RZ, 0xfc, !PT ;  /* 0x7f80000003037812 */ /* 0x000fe200078efcff */
[----:B------:R-:W-:Y:S06]  /*1b80*/  BRA `(.L_x_22) ;  /* 0x0000000000287947 */ /* 0x000fec0003800000 */
.L_x_20:
[----:B------:R-:W-:Y:S01]  /*1b90*/  LEA R3, R8, R3, 0x17 ;  /* 0x0000000308037211 */ /* 0x000fe200078eb8ff */
[----:B------:R-:W-:Y:S06]  /*1ba0*/  BRA `(.L_x_22) ;  /* 0x0000000000207947 */ /* 0x000fec0003800000 */
.L_x_19:
[----:B------:R-:W-:-:S04]  /*1bb0*/  LOP3.LUT R3, R6, 0x80000000, R3, 0x48, !PT ;  /* 0x8000000006037812 */ /* 0x000fc800078e4803 */
[----:B------:R-:W-:Y:S01]  /*1bc0*/  LOP3.LUT R3, R3, 0x7f800000, RZ, 0xfc, !PT ;  /* 0x7f80000003037812 */ /* 0x000fe200078efcff */
[----:B------:R-:W-:Y:S06]  /*1bd0*/  BRA `(.L_x_22) ;  /* 0x0000000000147947 */ /* 0x000fec0003800000 */
.L_x_18:
[----:B------:R-:W-:Y:S01]  /*1be0*/  LOP3.LUT R3, R6, 0x80000000, R3, 0x48, !PT ;  /* 0x8000000006037812 */ /* 0x000fe200078e4803 */
[----:B------:R-:W-:Y:S06]  /*1bf0*/  BRA `(.L_x_22) ;  /* 0x00000000000c7947 */ /* 0x000fec0003800000 */
.L_x_17:
[----:B------:R-:W0:Y:S01]  /*1c00*/  MUFU.RSQ R3, -QNAN ;  /* 0xffc0000000037908 */ /* 0x000e220000001400 */
[----:B------:R-:W-:Y:S05]  /*1c10*/  BRA `(.L_x_22) ;  /* 0x0000000000047947 */ /* 0x000fea0003800000 */
.L_x_16:
[----:B------:R-:W-:-:S07]  /*1c20*/  FADD.FTZ R3, R2, -1 ;  /* 0xbf80000002037421 */ /* 0x000fce0000010000 */
.L_x_22:
[----:B------:R-:W-:-:S04]  /*1c30*/  HFMA2 R5, -RZ, RZ, 0, 0 ;  /* 0x00000000ff057431 */ /* 0x000fc800000001ff */
[----:B0-----:R-:W-:Y:S05]  /*1c40*/  RET.REL.NODEC R4 `(_Z20update_inverse_cuda2PPfS0_S0_S0_iii) ;  /* 0xffffffe004ec7950 */ /* 0x001fea0003c3ffff */
.L_x_23:
        /* <DEDUP_REMOVED lines=11> */
.L_x_32:


//--------------------- .text._Z20update_inverse_cuda1PPfS0_S0_S0_iii --------------------------
	.section	.text._Z20update_inverse_cuda1PPfS0_S0_S0_iii,"ax",@progbits
	.align	128
.text._Z20update_inverse_cuda1PPfS0_S0_S0_iii:
        .type           _Z20update_inverse_cuda1PPfS0_S0_S0_iii,@function
        .size           _Z20update_inverse_cuda1PPfS0_S0_S0_iii,(.L_x_34 - _Z20update_inverse_cuda1PPfS0_S0_S0_iii)
        .other          _Z20update_inverse_cuda1PPfS0_S0_S0_iii,@"STO_CUDA_ENTRY STV_DEFAULT"
_Z20update_inverse_cuda1PPfS0_S0_S0_iii:
[----:B------:R-:W-:Y:S01]  /*0000*/  LDC R1, c[0x0][0x37c] ;  /* 0x0000df00ff017b82 */ /* 0x000fe20000000800 */
[----:B------:R-:W0:Y:S07]  /*0010*/  S2R R0, SR_TID.X ;  /* 0x0000000000007919 */ /* 0x000e2e0000002100 */
[----:B------:R-:W1:Y:S01]  /*0020*/  LDC.64 R4, c[0x0][0x380] ;  /* 0x0000e000ff047b82 */ /* 0x000e620000000a00 */
[----:B------:R-:W2:Y:S07]  /*0030*/  LDCU.64 UR12, c[0x0][0x358] ;  /* 0x00006b00ff0c77ac */ /* 0x000eae0008000a00 */
[----:B------:R-:W3:Y:S08]  /*0040*/  LDC.64 R6, c[0x0][0x388] ;  /* 0x0000e200ff067b82 */ /* 0x000ef00000000a00 */
[----:B------:R-:W4:Y:S08]  /*0050*/  LDC.64 R8, c[0x0][0x390] ;  /* 0x0000e400ff087b82 */ /* 0x000f300000000a00 */
[----:B------:R-:W5:Y:S01]  /*0060*/  LDC.64 R10, c[0x0][0x398] ;  /* 0x0000e600ff0a7b82 */ /* 0x000f620000000a00 */
[----:B------:R-:W5:Y:S01]  /*0070*/  S2R R13, SR_CgaCtaId ;  /* 0x00000000000d7919 */ /* 0x000f620000008800 */
[----:B------:R-:W-:Y:S01]  /*0080*/  MOV R2, 0x400 ;  /* 0x0000040000027802 */ /* 0x000fe20000000f00 */
[----:B------:R-:W5:Y:S01]  /*0090*/  LDCU UR9, c[0x0][0x3a0] ;  /* 0x00007400ff0977ac */ /* 0x000f620008000800 */
[----:B0-----:R-:W-:-:S13]  /*00a0*/  ISETP.NE.AND P0, PT, R0, RZ, PT ;  /* 0x000000ff0000720c */ /* 0x001fda0003f05270 */
[----:B------:R-:W1:Y:S02]  /*00b0*/  @!P0 S2R R3, SR_CTAID.Y ;  /* 0x0000000000038919 */ /* 0x000e640000002600 */
[----:B-1----:R-:W-:-:S04]  /*00c0*/  @!P0 IMAD.WIDE.U32 R4, R3, 0x8, R4 ;  /* 0x0000000803048825 */ /* 0x002fc800078e0004 */
[C---:B---3--:R-:W-:Y:S02]  /*00d0*/  @!P0 IMAD.WIDE.U32 R6, R3.reuse, 0x8, R6 ;  /* 0x0000000803068825 */ /* 0x048fe400078e0006 */
[----:B--2---:R-:W2:Y:S02]  /*00e0*/  @!P0 LDG.E.64 R4, desc[UR12][R4.64] ;  /* 0x0000000c04048981 */ /* 0x004ea4000c1e1b00 */
[C---:B----4-:R-:W-:Y:S02]  /*00f0*/  @!P0 IMAD.WIDE.U32 R8, R3.reuse, 0x8, R8 ;  /* 0x0000000803088825 */ /* 0x050fe400078e0008 */
[----:B------:R-:W2:Y:S02]  /*0100*/  @!P0 LDG.E.64 R6, desc[UR12][R6.64] ;  /* 0x0000000c06068981 */ /* 0x000ea4000c1e1b00 */
[----:B-----5:R-:W-:Y:S02]  /*0110*/  @!P0 IMAD.WIDE.U32 R10, R3, 0x8, R10 ;  /* 0x00000008030a8825 */ /* 0x020fe400078e000a */
[----:B------:R-:W3:Y:S01]  /*0120*/  @!P0 LDG.E.64 R8, desc[UR12][R8.64] ;  /* 0x0000000c08088981 */ /* 0x000ee2000c1e1b00 */
[----:B------:R-:W0:Y:S03]  /*0130*/  S2UR UR8, SR_CgaCtaId ;  /* 0x00000000000879c3 */ /* 0x000e260000008800 */
[----:B------:R-:W3:Y:S01]  /*0140*/  @!P0 LDG.E.64 R10, desc[UR12][R10.64] ;  /* 0x0000000c0a0a8981 */ /* 0x000ee2000c1e1b00 */
[----:B------:R-:W-:-:S02]  /*0150*/  @!P0 LEA R13, R13, R2, 0x18 ;  /* 0x000000020d0d8211 */ /* 0x000fc400078ec0ff */
[----:B------:R-:W-:Y:S02]  /*0160*/  R2UR UR7, R2 ;  /* 0x00000000020772ca */ /* 0x000fe400000e0000 */
[----:B------:R-:W1:Y:S08]  /*0170*/  S2UR UR5, SR_CTAID.X ;  /* 0x00000000000579c3 */ /* 0x000e700000002500 */
[----:B------:R-:W4:Y:S03]  /*0180*/  LDC R3, c[0x0][0x3a8] ;  /* 0x0000ea00ff037b82 */ /* 0x000f260000000800 */
[----:B------:R-:W-:-:S04]  /*0190*/  UIADD3 UR4, UPT, UPT, UR7, 0x20, URZ ;  /* 0x0000002007047890 */ /* 0x000fc8000fffe0ff */
[----:B0-----:R-:W-:-:S06]  /*01a0*/  ULEA UR4, UR8, UR4, 0x18 ;  /* 0x0000000408047291 */ /* 0x001fcc000f8ec0ff */
[----:B------:R-:W-:Y:S01]  /*01b0*/  LEA R2, R0, UR4, 0x2 ;  /* 0x0000000400027c11 */ /* 0x000fe2000f8e10ff */
[----:B-1----:R-:W-:-:S04]  /*01c0*/  USHF.L.U32 UR4, UR5, 0x6, URZ ;  /* 0x0000000605047899 */ /* 0x002fc800080006ff */
[----:B------:R-:W-:Y:S02]  /*01d0*/  UIADD3 UR6, UPT, UPT, UR4, 0x40, URZ ;  /* 0x0000004004067890 */ /* 0x000fe4000fffe0ff */
[----:B----4-:R-:W-:Y:S01]  /*01e0*/  ISETP.GE.U32.AND P1, PT, R3, UR4, PT ;  /* 0x0000000403007c0c */ /* 0x010fe2000bf26070 */
[----:B------:R-:W-:-:S04]  /*01f0*/  USHF.R.S32.HI UR5, URZ, 0x1f, UR9 ;  /* 0x0000001fff057899 */ /* 0x000fc80008011409 */
[----:B------:R-:W-:-:S04]  /*0200*/  ULEA.HI UR5, UR5, UR9, URZ, 0x6 ;  /* 0x0000000905057291 */ /* 0x000fc8000f8f30ff */
[----:B------:R-:W-:Y:S01]  /*0210*/  USHF.R.S32.HI UR5, URZ, 0x6, UR5 ;  /* 0x00000006ff057899 */ /* 0x000fe20008011405 */
[----:B--2---:R0:W-:Y:S04]  /*0220*/  @!P0 STS.128 [R13], R4 ;  /* 0x000000040d008388 */ /* 0x0041e80000000c00 */
[----:B---3--:R0:W-:Y:S01]  /*0230*/  @!P0 STS.128 [R13+0x10], R8 ;  /* 0x000010080d008388 */ /* 0x0081e20000000c00 */
[----:B------:R-:W-:Y:S01]  /*0240*/  BAR.SYNC.DEFER_BLOCKING 0x0 ;  /* 0x0000000000007b1d */ /* 0x000fe20000010000 */
[----:B------:R-:W-:Y:S02]  /*0250*/  ISETP.LT.U32.AND P0, PT, R3, UR6, PT ;  /* 0x0000000603007c0c */ /* 0x000fe4000bf01070 */
[----:B------:R-:W-:-:S03]  /*0260*/  IADD3 R3, PT, PT, R0, UR4, RZ ;  /* 0x0000000400037c10 */ /* 0x000fc6000fffe0ff */
[----:B------:R0:W-:Y:S08]  /*0270*/  STS [R2], RZ ;  /* 0x000000ff02007388 */ /* 0x0001f00000000800 */
[----:B------:R-:W-:Y:S05]  /*0280*/  @P0 BRA P1, `(.L_x_24) ;  /* 0x0000000c00b40947 */ /* 0x000fea0000800000 */
[----:B------:R-:W-:-:S09]  /*0290*/  UISETP.GE.AND UP0, UPT, UR9, 0x40, UPT ;  /* 0x000000400900788c */ /* 0x000fd2000bf06270 */
[----:B------:R-:W-:Y:S05]  /*02a0*/  BRA.U !UP0, `(.L_x_25) ;  /* 0x0000001508087547 */ /* 0x000fea000b800000 */
[----:B------:R-:W-:-:S04]  /*02b0*/  UIADD3 UR4, UPT, UPT, UR7, 0x220, URZ ;  /* 0x0000022007047890 */ /* 0x000fc8000fffe0ff */
[----:B------:R-:W-:-:S06]  /*02c0*/  ULEA UR4, UR8, UR4, 0x18 ;  /* 0x0000000408047291 */ /* 0x000fcc000f8ec0ff */
[----:B------:R-:W-:Y:S01]  /*02d0*/  LEA R16, R0, UR4, 0x2 ;  /* 0x0000000400107c11 */ /* 0x000fe2000f8e10ff */
[----:B------:R-:W-:-:S06]  /*02e0*/  UMOV UR4, URZ ;  /* 0x000000ff00047c82 */ /* 0x000fcc0008000000 */
.L_x_26:
[----:B------:R-:W-:Y:S01]  /*02f0*/  ULEA UR10, UR8, UR7, 0x18 ;  /* 0x00000007080a7291 */ /* 0x000fe2000f8ec0ff */
[----:B-1----:R-:W1:Y:S01]  /*0300*/  LDC R12, c[0x0][0x3a4] ;  /* 0x0000e900ff0c7b82 */ /* 0x002e620000000800 */
[----:B------:R-:W-:-:S06]  /*0310*/  USHF.L.U32 UR6, UR4, 0x6, URZ ;  /* 0x0000000604067899 */ /* 0x000fcc00080006ff */
[----:B0-----:R-:W-:Y:S01]  /*0320*/  IADD3 R7, PT, PT, R0, UR6, RZ ;  /* 0x0000000600077c10 */ /* 0x001fe2000fffe0ff */
[----:B------:R-:W0:Y:S04]  /*0330*/  LDS.64 R4, [UR10+0x8] ;  /* 0x0000080aff047984 */ /* 0x000e280008000a00 */
[----:B0-----:R-:W-:-:S06]  /*0340*/  IMAD.WIDE.U32 R4, R7, 0x4, R4 ;  /* 0x0000000407047825 */ /* 0x001fcc00078e0004 */
[----:B------:R-:W2:Y:S01]  /*0350*/  LDG.E R5, desc[UR12][R4.64] ;  /* 0x0000000c04057981 */ /* 0x000ea2000c1e1900 */
[----:B-1----:R-:W-:-:S03]  /*0360*/  IMAD R7, R12, UR6, R3 ;  /* 0x000000060c077c24 */ /* 0x002fc6000f8e0203 */
[----:B--2---:R-:W-:Y:S01]  /*0370*/  STS [R16], R5 ;  /* 0x0000000510007388 */ /* 0x004fe20000000800 */
[----:B------:R-:W-:Y:S06]  /*0380*/  BAR.SYNC.DEFER_BLOCKING 0x0 ;  /* 0x0000000000007b1d */ /* 0x000fec0000010000 */
[----:B------:R-:W0:Y:S04]  /*0390*/  LDS.64 R14, [UR10] ;  /* 0x0000000aff0e7984 */ /* 0x000e280008000a00 */
[----:B------:R-:W-:Y:S01]  /*03a0*/  LDS R17, [R2] ;  /* 0x0000000002117984 */ /* 0x000fe20000000800 */
[----:B0-----:R-:W-:-:S05]  /*03b0*/  IMAD.WIDE R6, R7, 0x4, R14 ;  /* 0x0000000407067825 */ /* 0x001fca00078e020e */
[----:B------:R-:W2:Y:S01]  /*03c0*/  LDG.E R28, desc[UR12][R6.64] ;  /* 0x0000000c061c7981 */ /* 0x000ea2000c1e1900 */
[----:B------:R-:W-:-:S05]  /*03d0*/  IMAD.WIDE R10, R12, 0x4, R6 ;  /* 0x000000040c0a7825 */ /* 0x000fca00078e0206 */
[----:B------:R-:W3:Y:S01]  /*03e0*/  LDG.E R8, desc[UR12][R10.64] ;  /* 0x0000000c0a087981 */ /* 0x000ee2000c1e1900 */
[----:B------:R-:W-:-:S05]  /*03f0*/  IMAD.WIDE R24, R12, 0x4, R10 ;  /* 0x000000040c187825 */ /* 0x000fca00078e020a */
[----:B------:R-:W4:Y:S01]  /*0400*/  LDG.E R9, desc[UR12][R24.64] ;  /* 0x0000000c18097981 */ /* 0x000f22000c1e1900 */
[----:B------:R-:W-:-:S05]  /*0410*/  IMAD.WIDE R4, R12, 0x4, R24 ;  /* 0x000000040c047825 */ /* 0x000fca00078e0218 */
[----:B------:R0:W5:Y:S01]  /*0420*/  LDG.E R20, desc[UR12][R4.64] ;  /* 0x0000000c04147981 */ /* 0x000162000c1e1900 */
[----:B------:R-:W-:-:S05]  /*0430*/  IMAD.WIDE R26, R12, 0x4, R4 ;  /* 0x000000040c1a7825 */ /* 0x000fca00078e0204 */
[----:B------:R-:W5:Y:S01]  /*0440*/  LDG.E R21, desc[UR12][R26.64] ;  /* 0x0000000c1a157981 */ /* 0x000f62000c1e1900 */
[----:B------:R-:W-:-:S03]  /*0450*/  IMAD.WIDE R30, R12, 0x4, R26 ;  /* 0x000000040c1e7825 */ /* 0x000fc600078e021a */
[----:B0-----:R-:W2:Y:S04]  /*0460*/  LDS.128 R4, [UR10+0x220] ;  /* 0x0002200aff047984 */ /* 0x001ea80008000c00 */
[----:B------:R0:W5:Y:S02]  /*0470*/  LDG.E R22, desc[UR12][R30.64] ;  /* 0x0000000c1e167981 */ /* 0x000164000c1e1900 */
[----:B0-----:R-:W-:-:S05]  /*0480*/  IMAD.WIDE R30, R12, 0x4, R30 ;  /* 0x000000040c1e7825 */ /* 0x001fca00078e021e */
[----:B------:R0:W5:Y:S01]  /*0490*/  LDG.E R19, desc[UR12][R30.64] ;  /* 0x0000000c1e137981 */ /* 0x000162000c1e1900 */
[----:B------:R-:W-:-:S05]  /*04a0*/  IMAD.WIDE R34, R12, 0x4, R30 ;  /* 0x000000040c227825 */ /* 0x000fca00078e021e */
[----:B------:R1:W5:Y:S01]  /*04b0*/  LDG.E R18, desc[UR12][R34.64] ;  /* 0x0000000c22127981 */ /* 0x000362000c1e1900 */
[----:B------:R-:W-:-:S05]  /*04c0*/  IMAD.WIDE R32, R12, 0x4, R34 ;  /* 0x000000040c207825 */ /* 0x000fca00078e0222 */
[----:B------:R1:W5:Y:S01]  /*04d0*/  LDG.E R13, desc[UR12][R32.64] ;  /* 0x0000000c200d7981 */ /* 0x000362000c1e1900 */
[----:B------:R-:W-:-:S05]  /*04e0*/  IMAD.WIDE R36, R12, 0x4, R32 ;  /* 0x000000040c247825 */ /* 0x000fca00078e0220 */
[----:B------:R-:W5:Y:S01]  /*04f0*/  LDG.E R26, desc[UR12][R36.64] ;  /* 0x0000000c241a7981 */ /* 0x000f62000c1e1900 */
[----:B------:R-:W-:-:S05]  /*0500*/  IMAD.WIDE R10, R12, 0x4, R36 ;  /* 0x000000040c0a7825 */ /* 0x000fca00078e0224 */
[----:B------:R4:W5:Y:S01]  /*0510*/  LDG.E R25, desc[UR12][R10.64] ;  /* 0x0000000c0a197981 */ /* 0x000962000c1e1900 */
[----:B0-----:R-:W-:-:S05]  /*0520*/  IMAD.WIDE R30, R12, 0x4, R10 ;  /* 0x000000040c1e7825 */ /* 0x001fca00078e020a */
[----:B------:R0:W5:Y:S01]  /*0530*/  LDG.E R24, desc[UR12][R30.64] ;  /* 0x0000000c1e187981 */ /* 0x000162000c1e1900 */
[----:B-1----:R-:W-:-:S04]  /*0540*/  IMAD.WIDE R34, R12, 0x4, R30 ;  /* 0x000000040c227825 */ /* 0x002fc800078e021e */
[----:B------:R-:W-:Y:S01]  /*0550*/  IMAD.WIDE R32, R12, 0x4, R34 ;  /* 0x000000040c207825 */ /* 0x000fe200078e0222 */
[----:B------:R-:W-:-:S03]  /*0560*/  UIADD3 UR9, UPT, UPT, UR6, 0x10, URZ ;  /* 0x0000001006097890 */ /* 0x000fc6000fffe0ff */
[----:B--2---:R-:W-:Y:S02]  /*0570*/  FFMA R17, R28, R4, R17 ;  /* 0x000000041c117223 */ /* 0x004fe40000000011 */
[----:B------:R-:W2:Y:S02]  /*0580*/  LDG.E R28, desc[UR12][R32.64] ;  /* 0x0000000c201c7981 */ /* 0x000ea4000c1e1900 */
[----:B---3--:R-:W-:Y:S02]  /*0590*/  FFMA R8, R8, R5, R17 ;  /* 0x0000000508087223 */ /* 0x008fe40000000011 */
[----:B------:R1:W3:Y:S02]  /*05a0*/  LDG.E R17, desc[UR12][R34.64] ;  /* 0x0000000c22117981 */ /* 0x0002e4000c1e1900 */
[----:B----4-:R-:W-:Y:S02]  /*05b0*/  FFMA R23, R9, R6, R8 ;  /* 0x0000000609177223 */ /* 0x010fe40000000008 */
[----:B------:R-:W4:Y:S01]  /*05c0*/  LDS.128 R8, [UR10+0x230] ;  /* 0x0002300aff087984 */ /* 0x000f220008000c00 */
[----:B------:R-:W-:-:S04]  /*05d0*/  IMAD.WIDE R4, R12, 0x4, R32 ;  /* 0x000000040c047825 */ /* 0x000fc800078e0220 */
[----:B-----5:R-:W-:Y:S02]  /*05e0*/  FFMA R6, R20, R7, R23 ;  /* 0x0000000714067223 */ /* 0x020fe40000000017 */
[----:B------:R5:W2:Y:S01]  /*05f0*/  LDG.E R23, desc[UR12][R4.64] ;  /* 0x0000000c04177981 */ /* 0x000aa2000c1e1900 */
[----:B0-----:R-:W-:-:S04]  /*0600*/  IMAD.WIDE R30, R12, 0x4, R4 ;  /* 0x000000040c1e7825 */ /* 0x001fc800078e0204 */
[----:B------:R-:W-:Y:S01]  /*0610*/  IMAD R7, R12, UR9, R3 ;  /* 0x000000090c077c24 */ /* 0x000fe2000f8e0203 */
[----:B------:R0:W2:Y:S03]  /*0620*/  LDG.E R20, desc[UR12][R30.64] ;  /* 0x0000000c1e147981 */ /* 0x0000a6000c1e1900 */
[----:B-1----:R-:W-:-:S04]  /*0630*/  IMAD.WIDE R34, R7, 0x4, R14 ;  /* 0x0000000407227825 */ /* 0x002fc800078e020e */
[----:B----4-:R-:W-:Y:S01]  /*0640*/  FFMA R21, R21, R8, R6 ;  /* 0x0000000815157223 */ /* 0x010fe20000000006 */
[----:B------:R-:W-:-:S04]  /*0650*/  IMAD.WIDE R6, R12, 0x4, R34 ;  /* 0x000000040c067825 */ /* 0x000fc800078e0222 */
[----:B------:R-:W-:Y:S02]  /*0660*/  FFMA R22, R22, R9, R21 ;  /* 0x0000000916167223 */ /* 0x000fe40000000015 */
[----:B------:R-:W4:Y:S02]  /*0670*/  LDG.E R21, desc[UR12][R34.64] ;  /* 0x0000000c22157981 */ /* 0x000f24000c1e1900 */
[----:B------:R-:W-:Y:S02]  /*0680*/  FFMA R19, R19, R10, R22 ;  /* 0x0000000a13137223 */ /* 0x000fe40000000016 */
[----:B------:R1:W4:Y:S02]  /*0690*/  LDG.E R22, desc[UR12][R6.64] ;  /* 0x0000000c06167981 */ /* 0x000324000c1e1900 */
[----:B-----5:R-:W-:Y:S02]  /*06a0*/  FFMA R4, R18, R11, R19 ;  /* 0x0000000b12047223 */ /* 0x020fe40000000013 */
[----:B------:R-:W5:Y:S01]  /*06b0*/  LDS.128 R8, [UR10+0x240] ;  /* 0x0002400aff087984 */ /* 0x000f620008000c00 */
[----:B------:R-:W-:-:S05]  /*06c0*/  IMAD.WIDE R32, R12, 0x4, R6 ;  /* 0x000000040c207825 */ /* 0x000fca00078e0206 */
[----:B------:R1:W4:Y:S01]  /*06d0*/  LDG.E R19, desc[UR12][R32.64] ;  /* 0x0000000c20137981 */ /* 0x000322000c1e1900 */
[----:B------:R-:W-:-:S05]  /*06e0*/  IMAD.WIDE R36, R12, 0x4, R32 ;  /* 0x000000040c247825 */ /* 0x000fca00078e0220 */
[----:B------:R1:W4:Y:S01]  /*06f0*/  LDG.E R18, desc[UR12][R36.64] ;  /* 0x0000000c24127981 */ /* 0x000322000c1e1900 */
[----:B0-----:R-:W-:-:S04]  /*0700*/  IMAD.WIDE R30, R12, 0x4, R36 ;  /* 0x000000040c1e7825 */ /* 0x001fc800078e0224 */
[----:B-----5:R-:W-:Y:S02]  /*0710*/  FFMA R5, R13, R8, R4 ;  /* 0x000000080d057223 */ /* 0x020fe40000000004 */
[----:B------:R0:W5:Y:S02]  /*0720*/  LDG.E R13, desc[UR12][R30.64] ;  /* 0x0000000c1e0d7981 */ /* 0x000164000c1e1900 */
[----:B------:R-:W-:Y:S02]  /*0730*/  FFMA R26, R26, R9, R5 ;  /* 0x000000091a1a7223 */ /* 0x000fe40000000005 */
[----:B-1----:R-:W3:Y:S01]  /*0740*/  LDS.128 R4, [UR10+0x250] ;  /* 0x0002500aff047984 */ /* 0x002ee20008000c00 */
[----:B------:R-:W-:-:S04]  /*0750*/  IMAD.WIDE R34, R12, 0x4, R30 ;  /* 0x000000040c227825 */ /* 0x000fc800078e021e */
[----:B------:R-:W-:Y:S02]  /*0760*/  FFMA R9, R25, R10, R26 ;  /* 0x0000000a19097223 */ /* 0x000fe4000000001a */
[----:B------:R-:W5:Y:S01]  /*0770*/  LDG.E R25, desc[UR12][R34.64] ;  /* 0x0000000c22197981 */ /* 0x000f62000c1e1900 */
[----:B------:R-:W-:-:S04]  /*0780*/  IMAD.WIDE R32, R12, 0x4, R34 ;  /* 0x000000040c207825 */ /* 0x000fc800078e0222 */
[----:B------:R-:W-:Y:S02]  /*0790*/  FFMA R24, R24, R11, R9 ;  /* 0x0000000b18187223 */ /* 0x000fe40000000009 */
[----:B------:R-:W4:Y:S01]  /*07a0*/  LDS.128 R8, [UR10+0x260] ;  /* 0x0002600aff087984 */ /* 0x000f220008000c00 */
[----:B------:R-:W-:-:S03]  /*07b0*/  IMAD.WIDE R36, R12, 0x4, R32 ;  /* 0x000000040c247825 */ /* 0x000fc600078e0220 */
[----:B------:R1:W5:Y:S04]  /*07c0*/  LDG.E R27, desc[UR12][R32.64] ;  /* 0x0000000c201b7981 */ /* 0x000368000c1e1900 */
[----:B------:R1:W5:Y:S01]  /*07d0*/  LDG.E R26, desc[UR12][R36.64] ;  /* 0x0000000c241a7981 */ /* 0x000362000c1e1900 */
[----:B0-----:R-:W-:Y:S01]  /*07e0*/  IMAD.WIDE R30, R12, 0x4, R36 ;  /* 0x000000040c1e7825 */ /* 0x001fe200078e0224 */
[----:B------:R-:W-:-:S03]  /*07f0*/  UIADD3 UR9, UPT, UPT, UR6, 0x20, URZ ;  /* 0x0000002006097890 */ /* 0x000fc6000fffe0ff */
[----:B---3--:R-:W-:-:S04]  /*0800*/  FFMA R17, R17, R4, R24 ;  /* 0x0000000411117223 */ /* 0x008fc80000000018 */
[----:B--2---:R-:W-:Y:S01]  /*0810*/  FFMA R28, R28, R5, R17 ;  /* 0x000000051c1c7223 */ /* 0x004fe20000000011 */
[----:B------:R-:W-:-:S04]  /*0820*/  IMAD.WIDE R4, R12, 0x4, R30 ;  /* 0x000000040c047825 */ /* 0x000fc800078e021e */
[----:B------:R-:W-:Y:S01]  /*0830*/  FFMA R17, R23, R6, R28 ;  /* 0x0000000617117223 */ /* 0x000fe2000000001c */
[----:B-1----:R-:W-:Y:S01]  /*0840*/  IMAD.WIDE R32, R12, 0x4, R4 ;  /* 0x000000040c207825 */ /* 0x002fe200078e0204 */
[----:B------:R-:W2:Y:S04]  /*0850*/  LDG.E R23, desc[UR12][R30.64] ;  /* 0x0000000c1e177981 */ /* 0x000ea8000c1e1900 */
[----:B------:R0:W3:Y:S01]  /*0860*/  LDG.E R28, desc[UR12][R4.64] ;  /* 0x0000000c041c7981 */ /* 0x0000e2000c1e1900 */
[----:B------:R-:W-:Y:S01]  /*0870*/  FFMA R20, R20, R7, R17 ;  /* 0x0000000714147223 */ /* 0x000fe20000000011 */
[C---:B------:R-:W-:Y:S02]  /*0880*/  IMAD.WIDE R34, R12.reuse, 0x4, R32 ;  /* 0x000000040c227825 */ /* 0x040fe400078e0220 */
[----:B------:R-:W3:Y:S02]  /*0890*/  LDG.E R17, desc[UR12][R32.64] ;  /* 0x0000000c20117981 */ /* 0x000ee4000c1e1900 */
[----:B------:R-:W-:-:S02]  /*08a0*/  IMAD.WIDE R36, R12, 0x4, R34 ;  /* 0x000000040c247825 */ /* 0x000fc400078e0222 */
[----:B0-----:R-:W5:Y:S02]  /*08b0*/  LDS.128 R4, [UR10+0x270] ;  /* 0x0002700aff047984 */ /* 0x001f640008000c00 */
[----:B------:R-:W-:-:S05]  /*08c0*/  IMAD.WIDE R30, R12, 0x4, R36 ;  /* 0x000000040c1e7825 */ /* 0x000fca00078e0224 */
[----:B------:R-:W3:Y:S01]  /*08d0*/  LDG.E R24, desc[UR12][R30.64] ;  /* 0x0000000c1e187981 */ /* 0x000ee2000c1e1900 */
[----:B----4-:R-:W-:-:S03]  /*08e0*/  FFMA R21, R21, R8, R20 ;  /* 0x0000000815157223 */ /* 0x010fc60000000014 */
[----:B------:R0:W4:Y:S01]  /*08f0*/  LDG.E R20, desc[UR12][R34.64] ;  /* 0x0000000c22147981 */ /* 0x000122000c1e1900 */
[----:B------:R-:W-:-:S03]  /*0900*/  FFMA R22, R22, R9, R21 ;  /* 0x0000000916167223 */ /* 0x000fc60000000015 */
[----:B------:R-:W4:Y:S01]  /*0910*/  LDG.E R21, desc[UR12][R36.64] ;  /* 0x0000000c24157981 */ /* 0x000f22000c1e1900 */
[----:B------:R-:W-:-:S04]  /*0920*/  IMAD.WIDE R8, R12, 0x4, R30 ;  /* 0x000000040c087825 */ /* 0x000fc800078e021e */
[----:B------:R-:W-:Y:S01]  /*0930*/  FFMA R19, R19, R10, R22 ;  /* 0x0000000a13137223 */ /* 0x000fe20000000016 */
[----:B0-----:R-:W-:-:S04]  /*0940*/  IMAD.WIDE R34, R12, 0x4, R8 ;  /* 0x000000040c227825 */ /* 0x001fc800078e0208 */
[----:B------:R-:W-:Y:S01]  /*0950*/  FFMA R18, R18, R11, R19 ;  /* 0x0000000b12127223 */ /* 0x000fe20000000013 */
[----:B------:R-:W4:Y:S04]  /*0960*/  LDG.E R22, desc[UR12][R34.64] ;  /* 0x0000000c22167981 */ /* 0x000f28000c1e1900 */
[----:B------:R0:W4:Y:S01]  /*0970*/  LDG.E R19, desc[UR12][R8.64] ;  /* 0x0000000c08137981 */ /* 0x000122000c1e1900 */
[----:B------:R-:W-:-:S04]  /*0980*/  IMAD R33, R12, UR9, R3 ;  /* 0x000000090c217c24 */ /* 0x000fc8000f8e0203 */
[----:B------:R-:W-:Y:S01]  /*0990*/  IMAD.WIDE R32, R33, 0x4, R14 ;  /* 0x0000000421207825 */ /* 0x000fe200078e020e */
[----:B0-----:R-:W2:Y:S03]  /*09a0*/  LDS.128 R8, [UR10+0x280] ;  /* 0x0002800aff087984 */ /* 0x001ea60008000c00 */
[----:B------:R-:W-:-:S04]  /*09b0*/  IMAD.WIDE R30, R12, 0x4, R32 ;  /* 0x000000040c1e7825 */ /* 0x000fc800078e0220 */
[----:B-----5:R-:W-:Y:S02]  /*09c0*/  FFMA R4, R13, R4, R18 ;  /* 0x000000040d047223 */ /* 0x020fe40000000012 */
[----:B------:R-:W5:Y:S04]  /*09d0*/  LDG.E R13, desc[UR12][R32.64] ;  /* 0x0000000c200d7981 */ /* 0x000f68000c1e1900 */
[----:B------:R-:W5:Y:S01]  /*09e0*/  LDG.E R18, desc[UR12][R30.64] ;  /* 0x0000000c1e127981 */ /* 0x000f62000c1e1900 */
[----:B------:R-:W-:-:S04]  /*09f0*/  IMAD.WIDE R36, R12, 0x4, R30 ;  /* 0x000000040c247825 */ /* 0x000fc800078e021e */
[----:B------:R-:W-:Y:S01]  /*0a00*/  FFMA R4, R25, R5, R4 ;  /* 0x0000000519047223 */ /* 0x000fe20000000004 */
[----:B------:R-:W5:Y:S01]  /*0a10*/  LDG.E R29, desc[UR12][R36.64] ;  /* 0x0000000c241d7981 */ /* 0x000f62000c1e1900 */
[----:B------:R-:W-:-:S04]  /*0a20*/  IMAD.WIDE R34, R12, 0x4, R36 ;  /* 0x000000040c227825 */ /* 0x000fc800078e0224 */
[----:B------:R-:W-:-:S04]  /*0a30*/  FFMA R27, R27, R6, R4 ;  /* 0x000000061b1b7223 */ /* 0x000fc80000000004 */
[----:B------:R-:W-:Y:S02]  /*0a40*/  FFMA R26, R26, R7, R27 ;  /* 0x000000071a1a7223 */ /* 0x000fe4000000001b */
[----:B------:R-:W0:Y:S04]  /*0a50*/  LDS.128 R4, [UR10+0x290] ;  /* 0x0002900aff047984 */ /* 0x000e280008000c00 */
[----:B------:R1:W5:Y:S02]  /*0a60*/  LDG.E R27, desc[UR12][R34.64] ;  /* 0x0000000c221b7981 */ /* 0x000364000c1e1900 */
[----:B-1----:R-:W-:-:S05]  /*0a70*/  IMAD.WIDE R34, R12, 0x4, R34 ;  /* 0x000000040c227825 */ /* 0x002fca00078e0222 */
[----:B------:R-:W5:Y:S01]  /*0a80*/  LDG.E R25, desc[UR12][R34.64] ;  /* 0x0000000c22197981 */ /* 0x000f62000c1e1900 */
[----:B------:R-:W-:-:S04]  /*0a90*/  IMAD.WIDE R32, R12, 0x4, R34 ;  /* 0x000000040c207825 */ /* 0x000fc800078e0222 */
[----:B------:R-:W-:-:S04]  /*0aa0*/  IMAD.WIDE R30, R12, 0x4, R32 ;  /* 0x000000040c1e7825 */ /* 0x000fc800078e0220 */
[----:B------:R-:W-:-:S04]  /*0ab0*/  IMAD.WIDE R36, R12, 0x4, R30 ;  /* 0x000000040c247825 */ /* 0x000fc800078e021e */
[----:B--2---:R-:W-:Y:S02]  /*0ac0*/  FFMA R23, R23, R8, R26 ;  /* 0x0000000817177223 */ /* 0x004fe4000000001a */
[----:B------:R-:W2:Y:S02]  /*0ad0*/  LDG.E R26, desc[UR12][R36.64] ;  /* 0x0000000c241a7981 */ /* 0x000ea4000c1e1900 */
[----:B---3--:R-:W-:-:S04]  /*0ae0*/  FFMA R28, R28, R9, R23 ;  /* 0x000000091c1c7223 */ /* 0x008fc80000000017 */
[----:B------:R-:W-:Y:S02]  /*0af0*/  FFMA R17, R17, R10, R28 ;  /* 0x0000000a11117223 */ /* 0x000fe4000000001c */
[----:B------:R1:W3:Y:S02]  /*0b00*/  LDG.E R28, desc[UR12][R32.64] ;  /* 0x0000000c201c7981 */ /* 0x0002e4000c1e1900 */
[----:B----4-:R-:W-:Y:S02]  /*0b10*/  FFMA R20, R20, R11, R17 ;  /* 0x0000000b14147223 */ /* 0x010fe40000000011 */
[----:B------:R4:W2:Y:S02]  /*0b20*/  LDG.E R17, desc[UR12][R30.64] ;  /* 0x0000000c1e117981 */ /* 0x0008a4000c1e1900 */
[----:B0-----:R-:W-:Y:S02]  /*0b30*/  FFMA R21, R21, R4, R20 ;  /* 0x0000000415157223 */ /* 0x001fe40000000014 */
[----:B------:R-:W5:Y:S02]  /*0b40*/  LDS.128 R8, [UR10+0x2a0] ;  /* 0x0002a00aff087984 */ /* 0x000f640008000c00 */
[----:B------:R-:W-:Y:S01]  /*0b50*/  FFMA R24, R24, R5, R21 ;  /* 0x0000000518187223 */ /* 0x000fe20000000015 */
[----:B------:R-:W-:-:S05]  /*0b60*/  IMAD.WIDE R4, R12, 0x4, R36 ;  /* 0x000000040c047825 */ /* 0x000fca00078e0224 */
[----:B------:R0:W2:Y:S01]  /*0b70*/  LDG.E R23, desc[UR12][R4.64] ;  /* 0x0000000c04177981 */ /* 0x0000a2000c1e1900 */
[----:B-1----:R-:W-:-:S05]  /*0b80*/  IMAD.WIDE R32, R12, 0x4, R4 ;  /* 0x000000040c207825 */ /* 0x002fca00078e0204 */
[----:B------:R1:W2:Y:S01]  /*0b90*/  LDG.E R20, desc[UR12][R32.64] ;  /* 0x0000000c20147981 */ /* 0x0002a2000c1e1900 */
[----:B------:R-:W-:-:S04]  /*0ba0*/  IMAD.WIDE R34, R12, 0x4, R32 ;  /* 0x000000040c227825 */ /* 0x000fc800078e0220 */
[----:B------:R-:W-:Y:S01]  /*0bb0*/  FFMA R19, R19, R6, R24 ;  /* 0x0000000613137223 */ /* 0x000fe20000000018 */
[----:B------:R-:W2:Y:S01]  /*0bc0*/  LDG.E R21, desc[UR12][R34.64] ;  /* 0x0000000c22157981 */ /* 0x000ea2000c1e1900 */
[----:B----4-:R-:W-:-:S04]  /*0bd0*/  IMAD.WIDE R30, R12, 0x4, R34 ;  /* 0x000000040c1e7825 */ /* 0x010fc800078e0222 */
[----:B------:R-:W-:Y:S01]  /*0be0*/  FFMA R22, R22, R7, R19 ;  /* 0x0000000716167223 */ /* 0x000fe20000000013 */
[----:B------:R-:W4:Y:S01]  /*0bf0*/  LDG.E R24, desc[UR12][R30.64] ;  /* 0x0000000c1e187981 */ /* 0x000f22000c1e1900 */
[----:B------:R-:W-:-:S05]  /*0c00*/  IMAD.WIDE R6, R12, 0x4, R30 ;  /* 0x000000040c067825 */ /* 0x000fca00078e021e */
[----:B------:R-:W4:Y:S01]  /*0c10*/  LDG.E R19, desc[UR12][R6.64] ;  /* 0x0000000c06137981 */ /* 0x000f22000c1e1900 */
[----:B0-----:R-:W-:-:S04]  /*0c20*/  IMAD.WIDE R4, R12, 0x4, R6 ;  /* 0x000000040c047825 */ /* 0x001fc800078e0206 */
[----:B-1----:R-:W-:-:S04]  /*0c30*/  IMAD.WIDE R32, R12, 0x4, R4 ;  /* 0x000000040c207825 */ /* 0x002fc800078e0204 */
[----:B-----5:R-:W-:Y:S02]  /*0c40*/  FFMA R13, R13, R8, R22 ;  /* 0x000000080d0d7223 */ /* 0x020fe40000000016 */
[----:B------:R0:W5:Y:S01]  /*0c50*/  LDG.E R22, desc[UR12][R4.64] ;  /* 0x0000000c04167981 */ /* 0x000162000c1e1900 */
[----:B------:R-:W-:-:S04]  /*0c60*/  IMAD.WIDE R36, R12, 0x4, R32 ;  /* 0x000000040c247825 */ /* 0x000fc800078e0220 */
[----:B------:R-:W-:Y:S02]  /*0c70*/  FFMA R8, R18, R9, R13 ;  /* 0x0000000912087223 */ /* 0x000fe4000000000d */
[----:B------:R-:W5:Y:S04]  /*0c80*/  LDG.E R13, desc[UR12][R32.64] ;  /* 0x0000000c200d7981 */ /* 0x000f68000c1e1900 */
[----:B------:R1:W5:Y:S04]  /*0c90*/  LDG.E R18, desc[UR12][R36.64] ;  /* 0x0000000c24127981 */ /* 0x000368000c1e1900 */
[----:B0-----:R-:W0:Y:S01]  /*0ca0*/  LDS.128 R4, [UR10+0x2b0] ;  /* 0x0002b00aff047984 */ /* 0x001e220008000c00 */
[----:B------:R-:W-:Y:S01]  /*0cb0*/  UIADD3 UR6, UPT, UPT, UR6, 0x30, URZ ;  /* 0x0000003006067890 */ /* 0x000fe2000fffe0ff */
[----:B------:R-:W-:-:S05]  /*0cc0*/  FFMA R8, R29, R10, R8 ;  /* 0x0000000a1d087223 */ /* 0x000fca0000000008 */
[----:B------:R-:W-:Y:S02]  /*0cd0*/  IMAD R9, R12, UR6, R3 ;  /* 0x000000060c097c24 */ /* 0x000fe4000f8e0203 */
[----:B------:R-:W-:Y:S02]  /*0ce0*/  FFMA R8, R27, R11, R8 ;  /* 0x0000000b1b087223 */ /* 0x000fe40000000008 */
[----:B------:R-:W-:-:S05]  /*0cf0*/  IMAD.WIDE R30, R9, 0x4, R14 ;  /* 0x00000004091e7825 */ /* 0x000fca00078e020e */
[----:B------:R-:W5:Y:S01]  /*0d00*/  LDG.E R15, desc[UR12][R30.64] ;  /* 0x0000000c1e0f7981 */ /* 0x000f62000c1e1900 */
[----:B0-----:R-:W-:-:S03]  /*0d10*/  FFMA R25, R25, R4, R8 ;  /* 0x0000000419197223 */ /* 0x001fc60000000008 */
[----:B------:R-:W0:Y:S01]  /*0d20*/  LDS.128 R8, [UR10+0x2c0] ;  /* 0x0002c00aff087984 */ /* 0x000e220008000c00 */
[----:B-1----:R-:W-:-:S05]  /*0d30*/  IMAD.WIDE R36, R12, 0x4, R30 ;  /* 0x000000040c247825 */ /* 0x002fca00078e021e */
[----:B------:R1:W5:Y:S01]  /*0d40*/  LDG.E R14, desc[UR12][R36.64] ;  /* 0x0000000c240e7981 */ /* 0x000362000c1e1900 */
[----:B---3--:R-:W-:Y:S01]  /*0d50*/  FFMA R4, R28, R5, R25 ;  /* 0x000000051c047223 */ /* 0x008fe20000000019 */
[----:B------:R-:W-:-:S04]  /*0d60*/  IMAD.WIDE R28, R12, 0x4, R36 ;  /* 0x000000040c1c7825 */ /* 0x000fc800078e0224 */
[----:B------:R-:W-:-:S04]  /*0d70*/  IMAD.WIDE R34, R12, 0x4, R28 ;  /* 0x000000040c227825 */ /* 0x000fc800078e021c */
[----:B------:R-:W-:-:S04]  /*0d80*/  IMAD.WIDE R32, R12, 0x4, R34 ;  /* 0x000000040c207825 */ /* 0x000fc800078e0222 */
[----:B--2---:R-:W-:Y:S02]  /*0d90*/  FFMA R5, R17, R6, R4 ;  /* 0x0000000611057223 */ /* 0x004fe40000000004 */
[----:B------:R2:W3:Y:S02]  /*0da0*/  LDG.E R17, desc[UR12][R28.64] ;  /* 0x0000000c1c117981 */ /* 0x0004e4000c1e1900 */
[----:B------:R-:W-:Y:S02]  /*0db0*/  FFMA R26, R26, R7, R5 ;  /* 0x000000071a1a7223 */ /* 0x000fe40000000005 */
[----:B------:R-:W5:Y:S01]  /*0dc0*/  LDS.128 R4, [UR10+0x2d0] ;  /* 0x0002d00aff047984 */ /* 0x000f620008000c00 */
[----:B-1----:R-:W-:-:S04]  /*0dd0*/  IMAD.WIDE R36, R12, 0x4, R32 ;  /* 0x000000040c247825 */ /* 0x002fc800078e0220 */
[----:B0-----:R-:W-:Y:S02]  /*0de0*/  FFMA R23, R23, R8, R26 ;  /* 0x0000000817177223 */ /* 0x001fe4000000001a */
[----:B------:R-:W3:Y:S01]  /*0df0*/  LDG.E R26, desc[UR12][R34.64] ;  /* 0x0000000c221a7981 */ /* 0x000ee2000c1e1900 */
[----:B------:R-:W-:-:S04]  /*0e00*/  IMAD.WIDE R30, R12, 0x4, R36 ;  /* 0x000000040c1e7825 */ /* 0x000fc800078e0224 */
[----:B------:R-:W-:Y:S02]  /*0e10*/  FFMA R20, R20, R9, R23 ;  /* 0x0000000914147223 */ /* 0x000fe40000000017 */
[----:B------:R-:W3:Y:S01]  /*0e20*/  LDG.E R23, desc[UR12][R32.64] ;  /* 0x0000000c20177981 */ /* 0x000ee2000c1e1900 */
[----:B--2---:R-:W-:-:S04]  /*0e30*/  IMAD.WIDE R28, R12, 0x4, R30 ;  /* 0x000000040c1c7825 */ /* 0x004fc800078e021e */
[----:B------:R-:W-:Y:S01]  /*0e40*/  FFMA R21, R21, R10, R20 ;  /* 0x0000000a15157223 */ /* 0x000fe20000000014 */
[----:B------:R-:W2:Y:S04]  /*0e50*/  LDG.E R27, desc[UR12][R30.64] ;  /* 0x0000000c1e1b7981 */ /* 0x000ea8000c1e1900 */
[----:B------:R0:W2:Y:S01]  /*0e60*/  LDG.E R20, desc[UR12][R36.64] ;  /* 0x0000000c24147981 */ /* 0x0000a2000c1e1900 */
[----:B----4-:R-:W-:-:S03]  /*0e70*/  FFMA R24, R24, R11, R21 ;  /* 0x0000000b18187223 */ /* 0x010fc60000000015 */
[----:B------:R-:W1:Y:S01]  /*0e80*/  LDS.128 R8, [UR10+0x2e0] ;  /* 0x0002e00aff087984 */ /* 0x000e620008000c00 */
[----:B0-----:R-:W-:-:S03]  /*0e90*/  IMAD.WIDE R36, R12, 0x4, R28 ;  /* 0x000000040c247825 */ /* 0x001fc600078e021c */
[----:B------:R-:W4:Y:S01]  /*0ea0*/  LDG.E R28, desc[UR12][R28.64] ;  /* 0x0000000c1c1c7981 */ /* 0x000f22000c1e1900 */
[----:B------:R-:W-:-:S04]  /*0eb0*/  IMAD.WIDE R34, R12, 0x4, R36 ;  /* 0x000000040c227825 */ /* 0x000fc800078e0224 */
[----:B-----5:R-:W-:Y:S01]  /*0ec0*/  FFMA R19, R19, R4, R24 ;  /* 0x0000000413137223 */ /* 0x020fe20000000018 */
[----:B------:R-:W5:Y:S03]  /*0ed0*/  LDG.E R25, desc[UR12][R36.64] ;  /* 0x0000000c24197981 */ /* 0x000f66000c1e1900 */
[----:B------:R-:W-:Y:S01]  /*0ee0*/  FFMA R22, R22, R5, R19 ;  /* 0x0000000516167223 */ /* 0x000fe20000000013 */
[----:B------:R-:W-:Y:S01]  /*0ef0*/  IMAD.WIDE R32, R12, 0x4, R34 ;  /* 0x000000040c207825 */ /* 0x000fe200078e0222 */
[----:B------:R-:W5:Y:S03]  /*0f00*/  LDG.E R24, desc[UR12][R34.64] ;  /* 0x0000000c22187981 */ /* 0x000f66000c1e1900 */
[----:B------:R-:W-:Y:S01]  /*0f10*/  FFMA R13, R13, R6, R22 ;  /* 0x000000060d0d7223 */ /* 0x000fe20000000016 */
[----:B------:R0:W5:Y:S03]  /*0f20*/  LDG.E R21, desc[UR12][R32.64] ;  /* 0x0000000c20157981 */ /* 0x000166000c1e1900 */
[----:B------:R-:W-:Y:S01]  /*0f30*/  FFMA R4, R18, R7, R13 ;  /* 0x0000000712047223 */ /* 0x000fe2000000000d */
[----:B------:R-:W-:-:S05]  /*0f40*/  IMAD.WIDE R6, R12, 0x4, R32 ;  /* 0x000000040c067825 */ /* 0x000fca00078e0220 */
[----:B------:R1:W5:Y:S01]  /*0f50*/  LDG.E R22, desc[UR12][R6.64] ;  /* 0x0000000c06167981 */ /* 0x000362000c1e1900 */
[----:B------:R-:W-:-:S04]  /*0f60*/  IMAD.WIDE R18, R12, 0x4, R6 ;  /* 0x000000040c127825 */ /* 0x000fc800078e0206 */
[C---:B0-----:R-:W-:Y:S02]  /*0f70*/  IMAD.WIDE R32, R12.reuse, 0x4, R18 ;  /* 0x000000040c207825 */ /* 0x041fe400078e0212 */
[----:B------:R-:W5:Y:S02]  /*0f80*/  LDG.E R19, desc[UR12][R18.64] ;  /* 0x0000000c12137981 */ /* 0x000f64000c1e1900 */
[C---:B------:R-:W-:Y:S02]  /*0f90*/  IMAD.WIDE R30, R12.reuse, 0x4, R32 ;  /* 0x000000040c1e7825 */ /* 0x040fe400078e0220 */
[----:B------:R-:W5:Y:S02]  /*0fa0*/  LDG.E R18, desc[UR12][R32.64] ;  /* 0x0000000c20127981 */ /* 0x000f64000c1e1900 */
[----:B------:R-:W-:Y:S02]  /*0fb0*/  IMAD.WIDE R36, R12, 0x4, R30 ;  /* 0x000000040c247825 */ /* 0x000fe400078e021e */
[----:B------:R-:W5:Y:S04]  /*0fc0*/  LDG.E R30, desc[UR12][R30.64] ;  /* 0x0000000c1e1e7981 */ /* 0x000f68000c1e1900 */
[----:B------:R-:W5:Y:S01]  /*0fd0*/  LDG.E R29, desc[UR12][R36.64] ;  /* 0x0000000c241d7981 */ /* 0x000f62000c1e1900 */
[----:B-1----:R-:W-:-:S03]  /*0fe0*/  FFMA R15, R15, R8, R4 ;  /* 0x000000080f0f7223 */ /* 0x002fc60000000004 */
[----:B------:R-:W0:Y:S01]  /*0ff0*/  LDS.128 R4, [UR10+0x2f0] ;  /* 0x0002f00aff047984 */ /* 0x000e220008000c00 */
[----:B------:R-:W-:Y:S01]  /*1000*/  FFMA R14, R14, R9, R15 ;  /* 0x000000090e0e7223 */ /* 0x000fe2000000000f */
[----:B------:R-:W-:-:S04]  /*1010*/  UIADD3 UR4, UPT, UPT, UR4, 0x1, URZ ;  /* 0x0000000104047890 */ /* 0x000fc8000fffe0ff */
[----:B------:R-:W-:Y:S01]  /*1020*/  UISETP.NE.AND UP0, UPT, UR4, UR5, UPT ;  /* 0x000000050400728c */ /* 0x000fe2000bf05270 */
[----:B---3--:R-:W-:Y:S02]  /*1030*/  FFMA R17, R17, R10, R14 ;  /* 0x0000000a11117223 */ /* 0x008fe4000000000e */
[----:B------:R-:W-:Y:S02]  /*1040*/  LDS.128 R12, [UR10+0x310] ;  /* 0x0003100aff0c7984 */ /* 0x000fe40008000c00 */
[----:B------:R-:W-:Y:S02]  /*1050*/  FFMA R26, R26, R11, R17 ;  /* 0x0000000b1a1a7223 */ /* 0x000fe40000000011 */
[----:B------:R-:W5:Y:S02]  /*1060*/  LDS.128 R8, [UR10+0x300] ;  /* 0x0003000aff087984 */ /* 0x000f640008000c00 */
[----:B0-----:R-:W-:-:S04]  /*1070*/  FFMA R23, R23, R4, R26 ;  /* 0x0000000417177223 */ /* 0x001fc8000000001a */
[----:B--2---:R-:W-:-:S04]  /*1080*/  FFMA R20, R20, R5, R23 ;  /* 0x0000000514147223 */ /* 0x004fc80000000017 */
[----:B------:R-:W-:-:S04]  /*1090*/  FFMA R27, R27, R6, R20 ;  /* 0x000000061b1b7223 */ /* 0x000fc80000000014 */
[----:B----4-:R-:W-:-:S04]  /*10a0*/  FFMA R28, R28, R7, R27 ;  /* 0x000000071c1c7223 */ /* 0x010fc8000000001b */
[----:B-----5:R-:W-:-:S04]  /*10b0*/  FFMA R25, R25, R8, R28 ;  /* 0x0000000819197223 */ /* 0x020fc8000000001c */
[----:B------:R-:W-:-:S04]  /*10c0*/  FFMA R24, R24, R9, R25 ;  /* 0x0000000918187223 */ /* 0x000fc80000000019 */
[----:B------:R-:W-:-:S04]  /*10d0*/  FFMA R21, R21, R10, R24 ;  /* 0x0000000a15157223 */ /* 0x000fc80000000018 */
[----:B------:R-:W-:-:S04]  /*10e0*/  FFMA R22, R22, R11, R21 ;  /* 0x0000000b16167223 */ /* 0x000fc80000000015 */
[----:B------:R-:W-:-:S04]  /*10f0*/  FFMA R19, R19, R12, R22 ;  /* 0x0000000c13137223 */ /* 0x000fc80000000016 */
[----:B------:R-:W-:-:S04]  /*1100*/  FFMA R13, R18, R13, R19 ;  /* 0x0000000d120d7223 */ /* 0x000fc80000000013 */
[----:B------:R-:W-:-:S04]  /*1110*/  FFMA R14, R30, R14, R13 ;  /* 0x0000000e1e0e7223 */ /* 0x000fc8000000000d */
[----:B------:R-:W-:-:S05]  /*1120*/  FFMA R15, R29, R15, R14 ;  /* 0x0000000f1d0f7223 */ /* 0x000fca000000000e */
[----:B------:R1:W-:Y:S01]  /*1130*/  STS [R2], R15 ;  /* 0x0000000f02007388 */ /* 0x0003e20000000800 */
[----:B------:R-:W-:Y:S05]  /*1140*/  BRA.U UP0, `(.L_x_26) ;  /* 0xfffffff100687547 */ /* 0x000fea000b83ffff */
[----:B------:R-:W-:Y:S05]  /*1150*/  BRA `(.L_x_25) ;  /* 0x00000004005c7947 */ /* 0x000fea0003800000 */
.L_x_24:
[----:B------:R-:W-:-:S09]  /*1160*/  UISETP.GE.AND UP0, UPT, UR9, 0x40, UPT ;  /* 0x000000400900788c */ /* 0x000fd2000bf06270 */
[----:B------:R-:W-:Y:S05]  /*1170*/  BRA.U !UP0, `(.L_x_25) ;  /* 0x0000000508547547 */ /* 0x000fea000b800000 */
[----:B------:R-:W1:Y:S01]  /*1180*/  LDCU UR10, c[0x0][0x3a4] ;  /* 0x00007480ff0a77ac */ /* 0x000e620008000800 */
[----:B------:R-:W-:Y:S01]  /*1190*/  HFMA2 R18, -RZ, RZ, 0, 0 ;  /* 0x00000000ff127431 */ /* 0x000fe200000001ff */
[----:B------:R-:W-:Y:S02]  /*11a0*/  UIADD3 UR6, UPT, UPT, UR7, 0x220, URZ ;  /* 0x0000022007067890 */ /* 0x000fe4000fffe0ff */
[----:B------:R-:W-:Y:S02]  /*11b0*/  UIADD3 UR4, UPT, UPT, UR7, 0x120, URZ ;  /* 0x0000012007047890 */ /* 0x000fe4000fffe0ff */
[----:B------:R-:W-:Y:S02]  /*11c0*/  ULEA UR9, UR8, UR6, 0x18 ;  /* 0x0000000608097291 */ /* 0x000fe4000f8ec0ff */
[----:B------:R-:W-:-:S04]  /*11d0*/  ULEA UR4, UR8, UR4, 0x18 ;  /* 0x0000000408047291 */ /* 0x000fc8000f8ec0ff */
[C---:B------:R-:W-:Y:S02]  /*11e0*/  LEA R19, R0.reuse, UR9, 0x2 ;  /* 0x0000000900137c11 */ /* 0x040fe4000f8e10ff */
[----:B------:R-:W-:Y:S01]  /*11f0*/  LEA R20, R0, UR4, 0x2 ;  /* 0x0000000400147c11 */ /* 0x000fe2000f8e10ff */
[----:B-1----:R-:W-:-:S12]  /*1200*/  USHF.L.U32 UR6, UR10, 0x6, URZ ;  /* 0x000000060a067899 */ /* 0x002fd800080006ff */
.L_x_28:
[----:B------:R-:W1:Y:S01]  /*1210*/  S2UR UR8, SR_CgaCtaId ;  /* 0x00000000000879c3 */ /* 0x000e620000008800 */
[----:B------:R-:W-:Y:S01]  /*1220*/  UMOV UR7, 0x400 ;  /* 0x0000040000077882 */ /* 0x000fe20000000000 */
[----:B------:R-:W-:-:S06]  /*1230*/  LEA R21, R18, R0, 0x6 ;  /* 0x0000000012157211 */ /* 0x000fcc00078e30ff */
[----:B--2---:R-:W2:Y:S01]  /*1240*/  LDC R25, c[0x0][0x3a4] ;  /* 0x0000e900ff197b82 */ /* 0x004ea20000000800 */
[----:B-1----:R-:W-:Y:S01]  /*1250*/  ULEA UR7, UR8, UR7, 0x18 ;  /* 0x0000000708077291 */ /* 0x002fe2000f8ec0ff */
[----:B------:R-:W-:Y:S01]  /*1260*/  IMAD R23, R18, UR6, R3 ;  /* 0x0000000612177c24 */ /* 0x000fe2000f8e0203 */
[----:B------:R-:W-:Y:S01]  /*1270*/  MOV R22, 0x10 ;  /* 0x0000001000167802 */ /* 0x000fe20000000f00 */
[----:B------:R-:W1:Y:S06]  /*1280*/  LDCU UR8, c[0x0][0x3a8] ;  /* 0x00007500ff0877ac */ /* 0x000e6c0008000800 */
[----:B0-----:R-:W0:Y:S02]  /*1290*/  LDS.64 R4, [UR7+0x8] ;  /* 0x00000807ff047984 */ /* 0x001e240008000a00 */
[----:B0-----:R-:W-:-:S06]  /*12a0*/  IMAD.WIDE.U32 R6, R21, 0x4, R4 ;  /* 0x0000000415067825 */ /* 0x001fcc00078e0004 */
[----:B------:R-:W3:Y:S04]  /*12b0*/  LDG.E R6, desc[UR12][R6.64] ;  /* 0x0000000c06067981 */ /* 0x000ee8000c1e1900 */
[----:B---3--:R0:W-:Y:S01]  /*12c0*/  STS [R19], R6 ;  /* 0x0000000613007388 */ /* 0x0081e20000000800 */
[----:B------:R-:W-:Y:S06]  /*12d0*/  BAR.SYNC.DEFER_BLOCKING 0x0 ;  /* 0x0000000000007b1d */ /* 0x000fec0000010000 */
[----:B------:R0:W3:Y:S04]  /*12e0*/  LDS R27, [R2] ;  /* 0x00000000021b7984 */ /* 0x0000e80000000800 */
[----:B------:R-:W4:Y:S01]  /*12f0*/  LDS.64 R4, [UR7] ;  /* 0x00000007ff047984 */ /* 0x000f220008000a00 */
[----:B------:R-:W5:Y:S02]  /*1300*/  LDCU UR7, c[0x0][0x3a8] ;  /* 0x00007500ff0777ac */ /* 0x000f640008000800 */
[----:B-----5:R-:W-:Y:S01]  /*1310*/  ISETP.NE.AND P0, PT, R3, UR7, PT ;  /* 0x0000000703007c0c */ /* 0x020fe2000bf05270 */
[----:B012---:R-:W-:-:S12]  /*1320*/  UIADD3 UR7, UPT, UPT, UR4, 0x10, URZ ;  /* 0x0000001004077890 */ /* 0x007fd8000fffe0ff */
.L_x_27:
[----:B----4-:R-:W-:-:S05]  /*1330*/  IMAD.WIDE R28, R23, 0x4, R4 ;  /* 0x00000004171c7825 */ /* 0x010fca00078e0204 */
[----:B------:R-:W2:Y:S01]  /*1340*/  LDG.E R24, desc[UR12][R28.64] ;  /* 0x0000000c1c187981 */ /* 0x000ea2000c1e1900 */
[----:B------:R-:W-:-:S05]  /*1350*/  IMAD.WIDE R16, R25, 0x4, R28 ;  /* 0x0000000419107825 */ /* 0x000fca00078e021c */
[----:B------:R0:W4:Y:S01]  /*1360*/  LDG.E R26, desc[UR12][R16.64] ;  /* 0x0000000c101a7981 */ /* 0x000122000c1e1900 */
[----:B------:R-:W-:-:S04]  /*1370*/  IMAD.WIDE R8, R25, 0x4, R16 ;  /* 0x0000000419087825 */ /* 0x000fc800078e0210 */
[C---:B------:R-:W-:Y:S02]  /*1380*/  IMAD.WIDE R10, R25.reuse, 0x4, R8 ;  /* 0x00000004190a7825 */ /* 0x040fe400078e0208 */
[----:B------:R-:W5:Y:S02]  /*1390*/  LDG.E R8, desc[UR12][R8.64] ;  /* 0x0000000c08087981 */ /* 0x000f64000c1e1900 */
[C---:B------:R-:W-:Y:S02]  /*13a0*/  IMAD.WIDE R6, R25.reuse, 0x4, R10 ;  /* 0x0000000419067825 */ /* 0x040fe400078e020a */
[----:B------:R-:W3:Y:S02]  /*13b0*/  LDG.E R10, desc[UR12][R10.64] ;  /* 0x0000000c0a0a7981 */ /* 0x000ee4000c1e1900 */
[C---:B------:R-:W-:Y:S02]  /*13c0*/  IMAD.WIDE R12, R25.reuse, 0x4, R6 ;  /* 0x00000004190c7825 */ /* 0x040fe400078e0206 */
[----:B------:R1:W3:Y:S02]  /*13d0*/  LDG.E R6, desc[UR12][R6.64] ;  /* 0x0000000c06067981 */ /* 0x0002e4000c1e1900 */
[----:B------:R-:W-:-:S02]  /*13e0*/  IMAD.WIDE R14, R25, 0x4, R12 ;  /* 0x00000004190e7825 */ /* 0x000fc400078e020c */
[----:B------:R-:W3:Y:S02]  /*13f0*/  LDG.E R12, desc[UR12][R12.64] ;  /* 0x0000000c0c0c7981 */ /* 0x000ee4000c1e1900 */
[C---:B0-----:R-:W-:Y:S02]  /*1400*/  IMAD.WIDE R16, R25.reuse, 0x4, R14 ;  /* 0x0000000419107825 */ /* 0x041fe400078e020e */
[----:B------:R0:W3:Y:S04]  /*1410*/  LDG.E R28, desc[UR12][R14.64] ;  /* 0x0000000c0e1c7981 */ /* 0x0000e8000c1e1900 */
[----:B------:R-:W3:Y:S01]  /*1420*/  LDG.E R16, desc[UR12][R16.64] ;  /* 0x0000000c10107981 */ /* 0x000ee2000c1e1900 */
[----:B------:R-:W-:-:S03]  /*1430*/  LEA R23, R25, R23, 0x3 ;  /* 0x0000001719177211 */ /* 0x000fc600078e18ff */
[----:B--2---:R-:W-:Y:S01]  /*1440*/  @!P0 STS [UR7+-0x10], R24 ;  /* 0xfffff018ff008988 */ /* 0x004fe20008000807 */
[----:B------:R-:W-:-:S03]  /*1450*/  ISETP.NE.AND P0, PT, R3, UR8, PT ;  /* 0x0000000803007c0c */ /* 0x000fc6000bf05270 */
[----:B------:R-:W2:Y:S10]  /*1460*/  LDS R29, [R22+UR9+-0x10] ;  /* 0xfffff009161d7984 */ /* 0x000eb40008000800 */
[----:B----4-:R-:W-:Y:S04]  /*1470*/  @!P0 STS [UR7+-0xc], R26 ;  /* 0xfffff41aff008988 */ /* 0x010fe80008000807 */
[----:B------:R-:W4:Y:S04]  /*1480*/  LDS R31, [R22+UR9+-0xc] ;  /* 0xfffff409161f7984 */ /* 0x000f280008000800 */
[----:B-----5:R-:W-:Y:S04]  /*1490*/  @!P0 STS [UR7+-0x8], R8 ;  /* 0xfffff808ff008988 */ /* 0x020fe80008000807 */
[----:B-1----:R-:W1:Y:S04]  /*14a0*/  LDS R7, [R22+UR9+-0x8] ;  /* 0xfffff80916077984 */ /* 0x002e680008000800 */
[----:B---3--:R-:W-:Y:S04]  /*14b0*/  @!P0 STS [UR7+-0x4], R10 ;  /* 0xfffffc0aff008988 */ /* 0x008fe80008000807 */
[----:B------:R-:W3:Y:S04]  /*14c0*/  LDS R9, [R22+UR9+-0x4] ;  /* 0xfffffc0916097984 */ /* 0x000ee80008000800 */
[----:B------:R-:W-:Y:S04]  /*14d0*/  @!P0 STS [UR7], R6 ;  /* 0x00000006ff008988 */ /* 0x000fe80008000807 */
[----:B0-----:R-:W0:Y:S04]  /*14e0*/  LDS R15, [R22+UR9] ;  /* 0x00000009160f7984 */ /* 0x001e280008000800 */
[----:B------:R-:W-:Y:S04]  /*14f0*/  @!P0 STS [UR7+0x4], R12 ;  /* 0x0000040cff008988 */ /* 0x000fe80008000807 */
[----:B------:R-:W5:Y:S04]  /*1500*/  LDS R13, [R22+UR9+0x4] ;  /* 0x00000409160d7984 */ /* 0x000f680008000800 */
[----:B------:R-:W-:Y:S01]  /*1510*/  @!P0 STS [UR7+0x8], R28 ;  /* 0x0000081cff008988 */ /* 0x000fe20008000807 */
[----:B--2---:R-:W-:-:S03]  /*1520*/  FFMA R29, R24, R29, R27 ;  /* 0x0000001d181d7223 */ /* 0x004fc6000000001b */
[----:B------:R-:W2:Y:S04]  /*1530*/  LDS R11, [R22+UR9+0x8] ;  /* 0x00000809160b7984 */ /* 0x000ea80008000800 */
[----:B------:R-:W-:Y:S04]  /*1540*/  @!P0 STS [UR7+0xc], R16 ;  /* 0x00000c10ff008988 */ /* 0x000fe80008000807 */
[----:B------:R3:W2:Y:S01]  /*1550*/  LDS R27, [R22+UR9+0xc] ;  /* 0x00000c09161b7984 */ /* 0x0006a20008000800 */
[----:B----4-:R-:W-:-:S04]  /*1560*/  FFMA R29, R26, R31, R29 ;  /* 0x0000001f1a1d7223 */ /* 0x010fc8000000001d */
[----:B-1----:R-:W-:Y:S01]  /*1570*/  FFMA R7, R8, R7, R29 ;  /* 0x0000000708077223 */ /* 0x002fe2000000001d */
[----:B---3--:R-:W-:-:S03]  /*1580*/  IADD3 R22, PT, PT, R22, 0x20, RZ ;  /* 0x0000002016167810 */ /* 0x008fc60007ffe0ff */
[----:B------:R-:W-:Y:S01]  /*1590*/  FFMA R7, R10, R9, R7 ;  /* 0x000000090a077223 */ /* 0x000fe20000000007 */
[----:B------:R-:W-:-:S03]  /*15a0*/  ISETP.NE.AND P1, PT, R22, 0x110, PT ;  /* 0x000001101600780c */ /* 0x000fc60003f25270 */
[----:B0-----:R-:W-:Y:S01]  /*15b0*/  FFMA R7, R6, R15, R7 ;  /* 0x0000000f06077223 */ /* 0x001fe20000000007 */
[----:B------:R-:W-:-:S03]  /*15c0*/  UIADD3 UR7, UPT, UPT, UR7, 0x20, URZ ;  /* 0x0000002007077890 */ /* 0x000fc6000fffe0ff */
[----:B-----5:R-:W-:-:S04]  /*15d0*/  FFMA R7, R12, R13, R7 ;  /* 0x0000000d0c077223 */ /* 0x020fc80000000007 */
[----:B--2---:R-:W-:-:S04]  /*15e0*/  FFMA R7, R28, R11, R7 ;  /* 0x0000000b1c077223 */ /* 0x004fc80000000007 */
[----:B------:R-:W-:Y:S01]  /*15f0*/  FFMA R27, R16, R27, R7 ;  /* 0x0000001b101b7223 */ /* 0x000fe20000000007 */
[----:B------:R-:W-:Y:S06]  /*1600*/  @P1 BRA `(.L_x_27) ;  /* 0xfffffffc00481947 */ /* 0x000fec000383ffff */
[----:B------:R-:W0:Y:S01]  /*1610*/  S2UR UR8, SR_CgaCtaId ;  /* 0x00000000000879c3 */ /* 0x000e220000008800 */
[----:B------:R-:W-:Y:S01]  /*1620*/  STS [R2], R27 ;  /* 0x0000001b02007388 */ /* 0x000fe20000000800 */
[----:B------:R-:W-:Y:S01]  /*1630*/  UMOV UR7, 0x400 ;  /* 0x0000040000077882 */ /* 0x000fe20000000000 */
[----:B------:R-:W-:-:S05]  /*1640*/  IADD3 R18, PT, PT, R18, 0x1, RZ ;  /* 0x0000000112127810 */ /* 0x000fca0007ffe0ff */
[----:B------:R-:W-:Y:S01]  /*1650*/  BAR.SYNC.DEFER_BLOCKING 0x0 ;  /* 0x0000000000007b1d */ /* 0x000fe20000010000 */
[----:B------:R-:W-:Y:S01]  /*1660*/  ISETP.NE.AND P0, PT, R18, UR5, PT ;  /* 0x0000000512007c0c */ /* 0x000fe2000bf05270 */
[----:B0-----:R-:W-:-:S04]  /*1670*/  ULEA UR10, UR8, UR7, 0x18 ;  /* 0x00000007080a7291 */ /* 0x001fc8000f8ec0ff */
[----:B------:R-:W-:Y:S05]  /*1680*/  LDS R7, [R20] ;  /* 0x0000000014077984 */ /* 0x000fea0000000800 */
[----:B------:R-:W0:Y:S02]  /*1690*/  LDS.64 R4, [UR10+0x18] ;  /* 0x0000180aff047984 */ /* 0x000e240008000a00 */
[----:B0-----:R-:W-:-:S05]  /*16a0*/  IMAD.WIDE.U32 R4, R21, 0x4, R4 ;  /* 0x0000000415047825 */ /* 0x001fca00078e0004 */
[----:B------:R2:W-:Y:S01]  /*16b0*/  STG.E desc[UR12][R4.64], R7 ;  /* 0x0000000704007986 */ /* 0x0005e2000c10190c */
[----:B------:R-:W-:Y:S05]  /*16c0*/  @P0 BRA `(.L_x_28) ;  /* 0xfffffff800d00947 */ /* 0x000fea000383ffff */
.L_x_25:
[----:B------:R-:W-:Y:S01]  /*16d0*/  BAR.SYNC.DEFER_BLOCKING 0x0 ;  /* 0x0000000000007b1d */ /* 0x000fe20000010000 */
[----:B------:R-:W-:-:S09]  /*16e0*/  ULEA UR7, UR8, UR7, 0x18 ;  /* 0x0000000708077291 */ /* 0x000fd2000f8ec0ff */
[----:B0-2---:R-:W0:Y:S04]  /*16f0*/  LDS.64 R4, [UR7+0x10] ;  /* 0x00001007ff047984 */ /* 0x005e280008000a00 */
[----:B------:R-:W2:Y:S01]  /*1700*/  LDS R7, [R2] ;  /* 0x0000000002077984 */ /* 0x000ea20000000800 */
[----:B0-----:R-:W-:-:S05]  /*1710*/  IMAD.WIDE R4, R3, 0x4, R4 ;  /* 0x0000000403047825 */ /* 0x001fca00078e0204 */
[----:B--2---:R-:W-:Y:S01]  /*1720*/  STG.E desc[UR12][R4.64], R7 ;  /* 0x0000000704007986 */ /* 0x004fe2000c10190c */
[----:B------:R-:W-:Y:S05]  /*1730*/  EXIT ;  /* 0x000000000000794d */ /* 0x000fea0003800000 */
.L_x_29:
        /* <DEDUP_REMOVED lines=12> */
.L_x_34:


//--------------------- .nv.shared._Z19update_inverse_cudaPfS_iii --------------------------
	.section	.nv.shared._Z19update_inverse_cudaPfS_iii,"aw",@nobits
	.sectionflags	@""
	.align	4
.nv.shared._Z19update_inverse_cudaPfS_iii:
	.zero		3072


//--------------------- .nv.shared.reserved.0     --------------------------
	.section	.nv.shared.reserved.0,"aw",@nobits
	.weak		__nv_reservedSMEM_offset_0_alias
	.size		__nv_reservedSMEM_offset_0_alias, 0, 64
	.other		__nv_reservedSMEM_offset_0_alias,@"STO_CUDA_RESERVED_SHARED STV_DEFAULT"
__nv_reservedSMEM_offset_0_alias:
	.zero		0
	.zero		64


//--------------------- .nv.shared._Z20update_inverse_cuda2PPfS0_S0_S0_iii --------------------------
	.section	.nv.shared._Z20update_inverse_cuda2PPfS0_S0_S0_iii,"aw",@nobits
	.sectionflags	@""
	.align	8
.nv.shared._Z20update_inverse_cuda2PPfS0_S0_S0_iii:
	.zero		1564


//--------------------- .nv.shared._Z20update_inverse_cuda1PPfS0_S0_S0_iii --------------------------
	.section	.nv.shared._Z20update_inverse_cuda1PPfS0_S0_S0_iii,"aw",@nobits
	.sectionflags	@""
	.align	8
.nv.shared._Z20update_inverse_cuda1PPfS0_S0_S0_iii:
	.zero		1824


//--------------------- .nv.constant0._Z19update_inverse_cudaPfS_iii --------------------------
	.section	.nv.constant0._Z19update_inverse_cudaPfS_iii,"a",@progbits
	.sectionflags	@""
	.align	4
.nv.constant0._Z19update_inverse_cudaPfS_iii:
	.zero		924


//--------------------- .nv.constant0._Z20update_inverse_cuda2PPfS0_S0_S0_iii --------------------------
	.section	.nv.constant0._Z20update_inverse_cuda2PPfS0_S0_S0_iii,"a",@progbits
	.sectionflags	@""
	.align	4
.nv.constant0._Z20update_inverse_cuda2PPfS0_S0_S0_iii:
	.zero		940


//--------------------- .nv.constant0._Z20update_inverse_cuda1PPfS0_S0_S0_iii --------------------------
	.section	.nv.constant0._Z20update_inverse_cuda1PPfS0_S0_S0_iii,"a",@progbits
	.sectionflags	@""
	.align	4
.nv.constant0._Z20update_inverse_cuda1PPfS0_S0_S0_iii:
	.zero		940


//--------------------- SYMBOLS --------------------------

	.type		.nv.reservedSmem.offset0,@object
	.size		.nv.reservedSmem.offset0,0x4
	.type		.nv.reservedSmem.cap,@object
	.size		.nv.reservedSmem.cap,0x4
